// auto-generated by cutlass_sweep.gemm — config: {"arch": "sm_100", "cluster_m": 4, "cluster_n": 1, "dtype": "fp16", "dtype_b": "fp16", "layout": "nt", "stages": 2, "tile_k": 64, "tile_m": 128, "tile_n": 128}
#include "cutlass/cutlass.h"
#include "cutlass/gemm/collective/collective_builder.hpp"
#include "cutlass/gemm/device/gemm_universal_adapter.h"
#include "cutlass/gemm/kernel/gemm_universal.hpp"
#include "cutlass/epilogue/collective/collective_builder.hpp"

using ElemA = cutlass::half_t;
using ElemB = cutlass::half_t;
using ElemCD = cutlass::half_t;
using Acc  = float;
using TileShape    = cute::Shape<cute::_128, cute::_128, cute::_64>;
using ClusterShape = cute::Shape<cute::_4, cute::_1, cute::_1>;

using CollectiveEpilogue = typename cutlass::epilogue::collective::CollectiveBuilder<
    cutlass::arch::Sm100, cutlass::arch::OpClassTensorOp,
    TileShape, ClusterShape,
    cutlass::epilogue::collective::EpilogueTileAuto,
    Acc, Acc,
    ElemCD, cutlass::layout::RowMajor, 128 / cutlass::sizeof_bits<ElemCD>::value,
    ElemCD, cutlass::layout::RowMajor, 128 / cutlass::sizeof_bits<ElemCD>::value,
    cutlass::epilogue::collective::EpilogueScheduleAuto
  >::CollectiveOp;

using CollectiveMainloop = typename cutlass::gemm::collective::CollectiveBuilder<
    cutlass::arch::Sm100, cutlass::arch::OpClassTensorOp,
    ElemA, cutlass::layout::RowMajor, 128 / cutlass::sizeof_bits<ElemA>::value,
    ElemB, cutlass::layout::ColumnMajor, 128 / cutlass::sizeof_bits<ElemB>::value,
    Acc,
    TileShape, ClusterShape,
    cutlass::gemm::collective::StageCount<2>,
    cutlass::gemm::collective::KernelScheduleAuto
  >::CollectiveOp;

using GemmKernel = cutlass::gemm::kernel::GemmUniversal<
    cute::Shape<int,int,int,int>,
    CollectiveMainloop,
    CollectiveEpilogue
>;
using Gemm = cutlass::gemm::device::GemmUniversalAdapter<GemmKernel>;

// Force the device kernel symbol into the cubin without needing a host main.
auto* _anchor = &cutlass::device_kernel<GemmKernel>;


// ===== COMPILED SASS (sm_100a) =====

	.target	sm_100a

	.elftype	@"ET_EXEC"


//--------------------- .note.nv.tkinfo           --------------------------
	.section	.note.nv.tkinfo,"",@"SHT_NOTE"
	.sectionflags	@"SHF_NOTE_NV_TKINFO"
	.tkinfo
        /*0018*/ 	.word	0x00000002
        /*0030*/ 	.string	""
        /*0030*/ 	.string	"ptxas"
        /*0030*/ 	.string	"Cuda compilation tools, release 13.0, V13.0.88"
        /*0030*/ 	.string	"Build cuda_13.0.r13.0/compiler.36424714_0"
        /*0030*/ 	.string	"-arch sm_100a -m 64 "



//--------------------- .note.nv.cuinfo           --------------------------
	.section	.note.nv.cuinfo,"",@"SHT_NOTE"
	.sectionflags	@"SHF_NOTE_NV_CUINFO"
        /*0018*/ 	.short	0x0002
        /*001a*/ 	.short	0x0064
        /*001c*/ 	.short	0x0082
	.zero		2


//--------------------- .nv.info                  --------------------------
	.section	.nv.info,"",@"SHT_CUDA_INFO"
	.align	4


	//----- nvinfo : EIATTR_REGCOUNT
	.align		4
        /*0000*/ 	.byte	0x04, 0x2f
        /*0002*/ 	.short	(.L_19 - .L_18)
	.align		4
.L_18:
        /*0004*/ 	.word	index@(_ZN7cutlass13device_kernelINS_4gemm6kernel13GemmUniversalIN4cute5tupleIJiiiiEEENS1_10collective13CollectiveMmaINS1_35MainloopSm100TmaUmmaWarpSpecializedILi2ELi2ELi4ENS5_IJNS4_1CILi4EEENSA_ILi1EEESC_EEEEENS5_IJNSA_ILi128EEESF_NSA_ILi64EEEEEENS_6half_tENS5_IJlSC_lEEESI_SJ_NS4_8TiledMMAINS4_8MMA_AtomIJNS4_26SM100_MMA_F16BF16_2x1SM_SSISI_SI_fLi128ELi128ELNS4_4UMMA5MajorE0ELSO_0ELNSN_7ScaleInE0ELSP_0EEEEEENS4_6LayoutINS5_IJSC_SC_SC_EEENS5_IJNSA_ILi0EEESU_SU_EEEEENS5_IJNS4_10UnderscoreESX_SX_EEEEENS4_18SM100_TMA_2SM_LOADENS4_14ComposedLayoutINS4_7SwizzleILi3ELi4ELi3EEENS4_18smem_ptr_flag_bitsILi16EEENSS_INS5_IJNSA_ILi8EEESG_EEENS5_IJSG_SC_EEEEEEEvNS4_8identityENS4_28SM100_TMA_2SM_LOAD_MULTICASTES1A_vS1B_EENS_8epilogue10collective18CollectiveEpilogueINS1E_23Sm100TmaWarpSpecializedILi4ELi2ELi16ELb1ELb0EEEJNS5_IJSG_SF_SG_EEENS5_IJNSS_ISG_SC_EENSS_INS5_IJNSA_ILi16EEENSA_ILi2EEEEEENS5_IJSC_SG_EEEEEEEESI_SJ_SI_SJ_NS1E_6fusion15FusionCallbacksIS1I_NS1R_17LinearCombinationISI_fSI_fLNS_15FloatRoundStyleE2EEES1J_S1Q_JEEENS4_5SM1004TMEM4LOAD26SM100_TMEM_LOAD_32dp32b16xENS4_13SM90_TMA_LOADENS11_INS12_ILi1ELi4ELi3EEES15_NSS_INS5_IJS16_S1L_EEENS5_IJS1L_SC_EEEEEEENS4_39AutoVectorizingCopyWithAssumedAlignmentILi128EEENS4_14SM90_TMA_STOREES26_S28_S28_EEEvvEEEEvNT_6ParamsE)
        /*0008*/ 	.word	0x00000044


	//----- nvinfo : EIATTR_FRAME_SIZE
	.align		4
.L_19:
        /*000c*/ 	.byte	0x04, 0x11
        /*000e*/ 	.short	(.L_21 - .L_20)
	.align		4
.L_20:
        /*0010*/ 	.word	index@($__internal_2_$__cuda_sm10x_tcgen05_guardrail_trap_unallocated_columns_being_dealloced)
        /*0014*/ 	.word	0x00000000


	//----- nvinfo : EIATTR_FRAME_SIZE
	.align		4
.L_21:
        /*0018*/ 	.byte	0x04, 0x11
        /*001a*/ 	.short	(.L_23 - .L_22)
	.align		4
.L_22:
        /*001c*/ 	.word	index@($__internal_1_$__cuda_sm10x_tcgen05_guardrail_trap_phase_invalid_during_alloc)
        /*0020*/ 	.word	0x00000000


	//----- nvinfo : EIATTR_FRAME_SIZE
	.align		4
.L_23:
        /*0024*/ 	.byte	0x04, 0x11
        /*0026*/ 	.short	(.L_25 - .L_24)
	.align		4
.L_24:
        /*0028*/ 	.word	index@($__internal_0_$__cuda_sm10x_tcgen05_guardrail_trap_col_being_dealloced_not_returned_by_alloc)
        /*002c*/ 	.word	0x00000000


	//----- nvinfo : EIATTR_FRAME_SIZE
	.align		4
.L_25:
        /*0030*/ 	.byte	0x04, 0x11
        /*0032*/ 	.short	(.L_27 - .L_26)
	.align		4
.L_26:
        /*0034*/ 	.word	index@(_ZN7cutlass13device_kernelINS_4gemm6kernel13GemmUniversalIN4cute5tupleIJiiiiEEENS1_10collective13CollectiveMmaINS1_35MainloopSm100TmaUmmaWarpSpecializedILi2ELi2ELi4ENS5_IJNS4_1CILi4EEENSA_ILi1EEESC_EEEEENS5_IJNSA_ILi128EEESF_NSA_ILi64EEEEEENS_6half_tENS5_IJlSC_lEEESI_SJ_NS4_8TiledMMAINS4_8MMA_AtomIJNS4_26SM100_MMA_F16BF16_2x1SM_SSISI_SI_fLi128ELi128ELNS4_4UMMA5MajorE0ELSO_0ELNSN_7ScaleInE0ELSP_0EEEEEENS4_6LayoutINS5_IJSC_SC_SC_EEENS5_IJNSA_ILi0EEESU_SU_EEEEENS5_IJNS4_10UnderscoreESX_SX_EEEEENS4_18SM100_TMA_2SM_LOADENS4_14ComposedLayoutINS4_7SwizzleILi3ELi4ELi3EEENS4_18smem_ptr_flag_bitsILi16EEENSS_INS5_IJNSA_ILi8EEESG_EEENS5_IJSG_SC_EEEEEEEvNS4_8identityENS4_28SM100_TMA_2SM_LOAD_MULTICASTES1A_vS1B_EENS_8epilogue10collective18CollectiveEpilogueINS1E_23Sm100TmaWarpSpecializedILi4ELi2ELi16ELb1ELb0EEEJNS5_IJSG_SF_SG_EEENS5_IJNSS_ISG_SC_EENSS_INS5_IJNSA_ILi16EEENSA_ILi2EEEEEENS5_IJSC_SG_EEEEEEEESI_SJ_SI_SJ_NS1E_6fusion15FusionCallbacksIS1I_NS1R_17LinearCombinationISI_fSI_fLNS_15FloatRoundStyleE2EEES1J_S1Q_JEEENS4_5SM1004TMEM4LOAD26SM100_TMEM_LOAD_32dp32b16xENS4_13SM90_TMA_LOADENS11_INS12_ILi1ELi4ELi3EEES15_NSS_INS5_IJS16_S1L_EEENS5_IJS1L_SC_EEEEEEENS4_39AutoVectorizingCopyWithAssumedAlignmentILi128EEENS4_14SM90_TMA_STOREES26_S28_S28_EEEvvEEEEvNT_6ParamsE)
        /*0038*/ 	.word	0x00000000


	//----- nvinfo : EIATTR_MIN_STACK_SIZE
	.align		4
.L_27:
        /*003c*/ 	.byte	0x04, 0x12
        /*003e*/ 	.short	(.L_29 - .L_28)
	.align		4
.L_28:
        /*0040*/ 	.word	index@(_ZN7cutlass13device_kernelINS_4gemm6kernel13GemmUniversalIN4cute5tupleIJiiiiEEENS1_10collective13CollectiveMmaINS1_35MainloopSm100TmaUmmaWarpSpecializedILi2ELi2ELi4ENS5_IJNS4_1CILi4EEENSA_ILi1EEESC_EEEEENS5_IJNSA_ILi128EEESF_NSA_ILi64EEEEEENS_6half_tENS5_IJlSC_lEEESI_SJ_NS4_8TiledMMAINS4_8MMA_AtomIJNS4_26SM100_MMA_F16BF16_2x1SM_SSISI_SI_fLi128ELi128ELNS4_4UMMA5MajorE0ELSO_0ELNSN_7ScaleInE0ELSP_0EEEEEENS4_6LayoutINS5_IJSC_SC_SC_EEENS5_IJNSA_ILi0EEESU_SU_EEEEENS5_IJNS4_10UnderscoreESX_SX_EEEEENS4_18SM100_TMA_2SM_LOADENS4_14ComposedLayoutINS4_7SwizzleILi3ELi4ELi3EEENS4_18smem_ptr_flag_bitsILi16EEENSS_INS5_IJNSA_ILi8EEESG_EEENS5_IJSG_SC_EEEEEEEvNS4_8identityENS4_28SM100_TMA_2SM_LOAD_MULTICASTES1A_vS1B_EENS_8epilogue10collective18CollectiveEpilogueINS1E_23Sm100TmaWarpSpecializedILi4ELi2ELi16ELb1ELb0EEEJNS5_IJSG_SF_SG_EEENS5_IJNSS_ISG_SC_EENSS_INS5_IJNSA_ILi16EEENSA_ILi2EEEEEENS5_IJSC_SG_EEEEEEEESI_SJ_SI_SJ_NS1E_6fusion15FusionCallbacksIS1I_NS1R_17LinearCombinationISI_fSI_fLNS_15FloatRoundStyleE2EEES1J_S1Q_JEEENS4_5SM1004TMEM4LOAD26SM100_TMEM_LOAD_32dp32b16xENS4_13SM90_TMA_LOADENS11_INS12_ILi1ELi4ELi3EEES15_NSS_INS5_IJS16_S1L_EEENS5_IJS1L_SC_EEEEEEENS4_39AutoVectorizingCopyWithAssumedAlignmentILi128EEENS4_14SM90_TMA_STOREES26_S28_S28_EEEvvEEEEvNT_6ParamsE)
        /*0044*/ 	.word	0x00000000
.L_29:


//--------------------- .nv.compat                --------------------------
	.section	.nv.compat,"",@"SHT_CUDA_COMPAT_INFO"
	.align	4
        /*0000*/ 	.byte	0x02, 0x09, 0x01, 0x00, 0x02, 0x02, 0x02, 0x00, 0x02, 0x05, 0x05, 0x00, 0x03, 0x07, 0x01, 0x01
        /*0010*/ 	.byte	0x02, 0x03, 0x01, 0x00, 0x02, 0x06, 0x01, 0x00, 0x04, 0x0b, 0x08, 0x00, 0x09, 0x00, 0x00, 0x00
        /*0020*/ 	.byte	0x00, 0x00, 0x00, 0x00


//--------------------- .nv.info._ZN7cutlass13device_kernelINS_4gemm6kernel13GemmUniversalIN4cute5tupleIJiiiiEEENS1_10collective13CollectiveMmaINS1_35MainloopSm100TmaUmmaWarpSpecializedILi2ELi2ELi4ENS5_IJNS4_1CILi4EEENSA_ILi1EEESC_EEEEENS5_IJNSA_ILi128EEESF_NSA_ILi64EEEEEENS_6half_tENS5_IJlSC_lEEESI_SJ_NS4_8TiledMMAINS4_8MMA_AtomIJNS4_26SM100_MMA_F16BF16_2x1SM_SSISI_SI_fLi128ELi128ELNS4_4UMMA5MajorE0ELSO_0ELNSN_7ScaleInE0ELSP_0EEEEEENS4_6LayoutINS5_IJSC_SC_SC_EEENS5_IJNSA_ILi0EEESU_SU_EEEEENS5_IJNS4_10UnderscoreESX_SX_EEEEENS4_18SM100_TMA_2SM_LOADENS4_14ComposedLayoutINS4_7SwizzleILi3ELi4ELi3EEENS4_18smem_ptr_flag_bitsILi16EEENSS_INS5_IJNSA_ILi8EEESG_EEENS5_IJSG_SC_EEEEEEEvNS4_8identityENS4_28SM100_TMA_2SM_LOAD_MULTICASTES1A_vS1B_EENS_8epilogue10collective18CollectiveEpilogueINS1E_23Sm100TmaWarpSpecializedILi4ELi2ELi16ELb1ELb0EEEJNS5_IJSG_SF_SG_EEENS5_IJNSS_ISG_SC_EENSS_INS5_IJNSA_ILi16EEENSA_ILi2EEEEEENS5_IJSC_SG_EEEEEEEESI_SJ_SI_SJ_NS1E_6fusion15FusionCallbacksIS1I_NS1R_17LinearCombinationISI_fSI_fLNS_15FloatRoundStyleE2EEES1J_S1Q_JEEENS4_5SM1004TMEM4LOAD26SM100_TMEM_LOAD_32dp32b16xENS4_13SM90_TMA_LOADENS11_INS12_ILi1ELi4ELi3EEES15_NSS_INS5_IJS16_S1L_EEENS5_IJS1L_SC_EEEEEEENS4_39AutoVectorizingCopyWithAssumedAlignmentILi128EEENS4_14SM90_TMA_STOREES26_S28_S28_EEEvvEEEEvNT_6ParamsE --------------------------
	.section	.nv.info._ZN7cutlass13device_kernelINS_4gemm6kernel13GemmUniversalIN4cute5tupleIJiiiiEEENS1_10collective13CollectiveMmaINS1_35MainloopSm100TmaUmmaWarpSpecializedILi2ELi2ELi4ENS5_IJNS4_1CILi4EEENSA_ILi1EEESC_EEEEENS5_IJNSA_ILi128EEESF_NSA_ILi64EEEEEENS_6half_tENS5_IJlSC_lEEESI_SJ_NS4_8TiledMMAINS4_8MMA_AtomIJNS4_26SM100_MMA_F16BF16_2x1SM_SSISI_SI_fLi128ELi128ELNS4_4UMMA5MajorE0ELSO_0ELNSN_7ScaleInE0ELSP_0EEEEEENS4_6LayoutINS5_IJSC_SC_SC_EEENS5_IJNSA_ILi0EEESU_SU_EEEEENS5_IJNS4_10UnderscoreESX_SX_EEEEENS4_18SM100_TMA_2SM_LOADENS4_14ComposedLayoutINS4_7SwizzleILi3ELi4ELi3EEENS4_18smem_ptr_flag_bitsILi16EEENSS_INS5_IJNSA_ILi8EEESG_EEENS5_IJSG_SC_EEEEEEEvNS4_8identityENS4_28SM100_TMA_2SM_LOAD_MULTICASTES1A_vS1B_EENS_8epilogue10collective18CollectiveEpilogueINS1E_23Sm100TmaWarpSpecializedILi4ELi2ELi16ELb1ELb0EEEJNS5_IJSG_SF_SG_EEENS5_IJNSS_ISG_SC_EENSS_INS5_IJNSA_ILi16EEENSA_ILi2EEEEEENS5_IJSC_SG_EEEEEEEESI_SJ_SI_SJ_NS1E_6fusion15FusionCallbacksIS1I_NS1R_17LinearCombinationISI_fSI_fLNS_15FloatRoundStyleE2EEES1J_S1Q_JEEENS4_5SM1004TMEM4LOAD26SM100_TMEM_LOAD_32dp32b16xENS4_13SM90_TMA_LOADENS11_INS12_ILi1ELi4ELi3EEES15_NSS_INS5_IJS16_S1L_EEENS5_IJS1L_SC_EEEEEEENS4_39AutoVectorizingCopyWithAssumedAlignmentILi128EEENS4_14SM90_TMA_STOREES26_S28_S28_EEEvvEEEEvNT_6ParamsE,"",@"SHT_CUDA_INFO"
	.sectionflags	@""
	.align	4


	//----- nvinfo : EIATTR_CUDA_API_VERSION
	.align		4
        /*0000*/ 	.byte	0x04, 0x37
        /*0002*/ 	.short	(.L_31 - .L_30)
.L_30:
        /*0004*/ 	.word	0x00000082


	//----- nvinfo : EIATTR_KPARAM_INFO
	.align		4
.L_31:
        /*0008*/ 	.byte	0x04, 0x17
        /*000a*/ 	.short	(.L_33 - .L_32)
.L_32:
        /*000c*/ 	.word	0x00000000
        /*0010*/ 	.short	0x0000
        /*0012*/ 	.short	0x0000
        /*0014*/ 	.byte	0x00, 0xf0, 0x01, 0x20


	//----- nvinfo : EIATTR_AT_ENTRY_FRAGMENTS
	.align		4
.L_33:
        /*0018*/ 	.byte	0x04, 0x4f
        /*001a*/ 	.short	(.L_35 - .L_34)


	//   ....[0]....
.L_34:
        /*001c*/ 	.word	0x00000007


	//----- nvinfo : EIATTR_RESERVED_SMEM_USED
	.align		4
.L_35:
        /*0020*/ 	.byte	0x01, 0x41
	.zero		2


	//----- nvinfo : EIATTR_SPARSE_MMA_MASK
	.align		4
        /*0024*/ 	.byte	0x03, 0x50
        /*0026*/ 	.short	0x0000


	//----- nvinfo : EIATTR_TCGEN05_2CTA_USED
	.align		4
        /*0028*/ 	.byte	0x01, 0x52
	.zero		2


	//----- nvinfo : EIATTR_MAXREG_COUNT
	.align		4
        /*002c*/ 	.byte	0x03, 0x1b
        /*002e*/ 	.short	0x00ff


	//----- nvinfo : EIATTR_NUM_BARRIERS
	.align		4
        /*0030*/ 	.byte	0x02, 0x4c
        /*0032*/ 	.byte	0x07
	.zero		1


	//----- nvinfo : EIATTR_EXTERNS
	.align		4
        /*0034*/ 	.byte	0x04, 0x0f
        /*0036*/ 	.short	(.L_37 - .L_36)


	//   ....[0]....
	.align		4
.L_36:
        /*0038*/ 	.word	index@(__assertfail)


	//----- nvinfo : EIATTR_MERCURY_ISA_VERSION
	.align		4
.L_37:
        /*003c*/ 	.byte	0x03, 0x5f
        /*003e*/ 	.short	0x0101


	//----- nvinfo : EIATTR_INT_WARP_WIDE_INSTR_OFFSETS
	.align		4
        /*0040*/ 	.byte	0x04, 0x31
        /*0042*/ 	.short	(.L_39 - .L_38)


	//   ....[0]....
.L_38:
        /*0044*/ 	.word	0x00000d30


	//   ....[1]....
        /*0048*/ 	.word	0x00000dd0


	//   ....[2]....
        /*004c*/ 	.word	0x00004130


	//   ....[3]....
        /*0050*/ 	.word	0x00004160


	//   ....[4]....
        /*0054*/ 	.word	0x00004180


	//   ....[5]....
        /*0058*/ 	.word	0x00004d40


	//   ....[6]....
        /*005c*/ 	.word	0x00004de0


	//   ....[7]....
        /*0060*/ 	.word	0x00004e90


	//   ....[8]....
        /*0064*/ 	.word	0x00004f10


	//   ....[9]....
        /*0068*/ 	.word	0x00004fc0


	//   ....[10]....
        /*006c*/ 	.word	0x00005070


	//   ....[11]....
        /*0070*/ 	.word	0x000050f0


	//   ....[12]....
        /*0074*/ 	.word	0x000051b0


	//   ....[13]....
        /*0078*/ 	.word	0x00005270


	//   ....[14]....
        /*007c*/ 	.word	0x00005320


	//   ....[15]....
        /*0080*/ 	.word	0x00005410


	//   ....[16]....
        /*0084*/ 	.word	0x000054f0


	//----- nvinfo : EIATTR_COOP_GROUP_MASK_REGIDS
	.align		4
.L_39:
        /*0088*/ 	.byte	0x04, 0x29
        /*008a*/ 	.short	(.L_41 - .L_40)


	//   ....[0]....
.L_40:
        /*008c*/ 	.word	0xffffffff


	//   ....[1]....
        /*0090*/ 	.word	0xffffffff


	//   ....[2]....
        /*0094*/ 	.word	0xffffffff


	//   ....[3]....
        /*0098*/ 	.word	0xffffffff


	//   ....[4]....
        /*009c*/ 	.word	0xffffffff


	//   ....[5]....
        /*00a0*/ 	.word	0xffffffff


	//   ....[6]....
        /*00a4*/ 	.word	0xffffffff


	//   ....[7]....
        /*00a8*/ 	.word	0xffffffff


	//   ....[8]....
        /*00ac*/ 	.word	0xffffffff


	//   ....[9]....
        /*00b0*/ 	.word	0xffffffff


	//   ....[10]....
        /*00b4*/ 	.word	0xffffffff


	//   ....[11]....
        /*00b8*/ 	.word	0xffffffff


	//   ....[12]....
        /*00bc*/ 	.word	0xffffffff


	//   ....[13]....
        /*00c0*/ 	.word	0xffffffff


	//----- nvinfo : EIATTR_COOP_GROUP_INSTR_OFFSETS
	.align		4
.L_41:
        /*00c4*/ 	.byte	0x04, 0x28
        /*00c6*/ 	.short	(.L_43 - .L_42)


	//   ....[0]....
.L_42:
        /*00c8*/ 	.word	0x000000b0


	//   ....[1]....
        /*00cc*/ 	.word	0x00000520


	//   ....[2]....
        /*00d0*/ 	.word	0x000006a0


	//   ....[3]....
        /*00d4*/ 	.word	0x00000830


	//   ....[4]....
        /*00d8*/ 	.word	0x00000920


	//   ....[5]....
        /*00dc*/ 	.word	0x00000a80


	//   ....[6]....
        /*00e0*/ 	.word	0x00000c10


	//   ....[7]....
        /*00e4*/ 	.word	0x00000e50


	//   ....[8]....
        /*00e8*/ 	.word	0x00002180


	//   ....[9]....
        /*00ec*/ 	.word	0x00002f10


	//   ....[10]....
        /*00f0*/ 	.word	0x000033e0


	//   ....[11]....
        /*00f4*/ 	.word	0x00003410


	//   ....[12]....
        /*00f8*/ 	.word	0x00004030


	//   ....[13]....
        /*00fc*/ 	.word	0x00004240


	//----- nvinfo : EIATTR_VRC_CTA_INIT_COUNT
	.align		4
.L_43:
        /*0100*/ 	.byte	0x02, 0x4a
        /*0102*/ 	.byte	0x80
	.zero		1


	//----- nvinfo : EIATTR_SYSCALL_OFFSETS
	.align		4
        /*0104*/ 	.byte	0x04, 0x46
        /*0106*/ 	.short	(.L_45 - .L_44)


	//   ....[0]....
.L_44:
        /*0108*/ 	.word	0x00006080


	//   ....[1]....
        /*010c*/ 	.word	0x00006170


	//   ....[2]....
        /*0110*/ 	.word	0x00006910


	//   ....[3]....
        /*0114*/ 	.word	0x00007240


	//   ....[4]....
        /*0118*/ 	.word	0x00007b10


	//   ....[5]....
        /*011c*/ 	.word	0x000083e0


	//----- nvinfo : EIATTR_MBARRIER_INSTR_OFFSETS
	.align		4
.L_45:
        /*0120*/ 	.byte	0x04, 0x39
        /*0122*/ 	.short	(.L_47 - .L_46)


	//   ....[0]....
.L_46:
        /*0124*/ 	.word	0x00000650
        /*0128*/ 	.word	0x000000ff
        /*012c*/ 	.word	0x00000000
        /*0130*/ 	.short	0x0100
        /*0132*/ 	.byte	0x04
	.zero		1


	//   ....[1]....
        /*0134*/ 	.word	0x00000660
        /*0138*/ 	.word	0x000000ff
        /*013c*/ 	.word	0x00000010
        /*0140*/ 	.short	0x0100
        /*0142*/ 	.byte	0x04
	.zero		1


	//   ....[2]....
        /*0144*/ 	.word	0x00000670
        /*0148*/ 	.word	0x000000ff
        /*014c*/ 	.word	0x00000008
        /*0150*/ 	.short	0x0100
        /*0152*/ 	.byte	0x04
	.zero		1


	//   ....[3]....
        /*0154*/ 	.word	0x00000680
        /*0158*/ 	.word	0x000000ff
        /*015c*/ 	.word	0x00000018
        /*0160*/ 	.short	0x0100
        /*0162*/ 	.byte	0x04
	.zero		1


	//   ....[4]....
        /*0164*/ 	.word	0x000007a0
        /*0168*/ 	.word	0x000000ff
        /*016c*/ 	.word	0x00000020
        /*0170*/ 	.short	0x0100
        /*0172*/ 	.byte	0x04
	.zero		1


	//   ....[5]....
        /*0174*/ 	.word	0x000007b0
        /*0178*/ 	.word	0x000000ff
        /*017c*/ 	.word	0x00000040
        /*0180*/ 	.short	0x0100
        /*0182*/ 	.byte	0x04
	.zero		1


	//   ....[6]....
        /*0184*/ 	.word	0x000007c0
        /*0188*/ 	.word	0x000000ff
        /*018c*/ 	.word	0x00000028
        /*0190*/ 	.short	0x0100
        /*0192*/ 	.byte	0x04
	.zero		1


	//   ....[7]....
        /*0194*/ 	.word	0x000007d0
        /*0198*/ 	.word	0x000000ff
        /*019c*/ 	.word	0x00000048
        /*01a0*/ 	.short	0x0100
        /*01a2*/ 	.byte	0x04
	.zero		1


	//   ....[8]....
        /*01a4*/ 	.word	0x000007e0
        /*01a8*/ 	.word	0x000000ff
        /*01ac*/ 	.word	0x00000030
        /*01b0*/ 	.short	0x0100
        /*01b2*/ 	.byte	0x04
	.zero		1


	//   ....[9]....
        /*01b4*/ 	.word	0x000007f0
        /*01b8*/ 	.word	0x000000ff
        /*01bc*/ 	.word	0x00000050
        /*01c0*/ 	.short	0x0100
        /*01c2*/ 	.byte	0x04
	.zero		1


	//   ....[10]....
        /*01c4*/ 	.word	0x00000800
        /*01c8*/ 	.word	0x000000ff
        /*01cc*/ 	.word	0x00000038
        /*01d0*/ 	.short	0x0100
        /*01d2*/ 	.byte	0x04
	.zero		1


	//   ....[11]....
        /*01d4*/ 	.word	0x00000810
        /*01d8*/ 	.word	0x000000ff
        /*01dc*/ 	.word	0x00000058
        /*01e0*/ 	.short	0x0100
        /*01e2*/ 	.byte	0x04
	.zero		1


	//   ....[12]....
        /*01e4*/ 	.word	0x000008f0
        /*01e8*/ 	.word	0x000000ff
        /*01ec*/ 	.word	0x00000060
        /*01f0*/ 	.short	0x0100
        /*01f2*/ 	.byte	0x06
	.zero		1


	//   ....[13]....
        /*01f4*/ 	.word	0x00000900
        /*01f8*/ 	.word	0x000000ff
        /*01fc*/ 	.word	0x00000068
        /*0200*/ 	.short	0x0100
        /*0202*/ 	.byte	0x06
	.zero		1


	//   ....[14]....
        /*0204*/ 	.word	0x00000a30
        /*0208*/ 	.word	0x000000ff
        /*020c*/ 	.word	0x00000070
        /*0210*/ 	.short	0x0100
        /*0212*/ 	.byte	0x06
	.zero		1


	//   ....[15]....
        /*0214*/ 	.word	0x00000a40
        /*0218*/ 	.word	0x000000ff
        /*021c*/ 	.word	0x00000080
        /*0220*/ 	.short	0x0100
        /*0222*/ 	.byte	0x06
	.zero		1


	//   ....[16]....
        /*0224*/ 	.word	0x00000a50
        /*0228*/ 	.word	0x000000ff
        /*022c*/ 	.word	0x00000078
        /*0230*/ 	.short	0x0100
        /*0232*/ 	.byte	0x06
	.zero		1


	//   ....[17]....
        /*0234*/ 	.word	0x00000a60
        /*0238*/ 	.word	0x000000ff
        /*023c*/ 	.word	0x00000088
        /*0240*/ 	.short	0x0100
        /*0242*/ 	.byte	0x06
	.zero		1


	//   ....[18]....
        /*0244*/ 	.word	0x00000b80
        /*0248*/ 	.word	0x000000ff
        /*024c*/ 	.word	0x00000090
        /*0250*/ 	.short	0x0100
        /*0252*/ 	.byte	0x04
	.zero		1


	//   ....[19]....
        /*0254*/ 	.word	0x00000b90
        /*0258*/ 	.word	0x000000ff
        /*025c*/ 	.word	0x000000b0
        /*0260*/ 	.short	0x0100
        /*0262*/ 	.byte	0x04
	.zero		1


	//   ....[20]....
        /*0264*/ 	.word	0x00000ba0
        /*0268*/ 	.word	0x000000ff
        /*026c*/ 	.word	0x00000098
        /*0270*/ 	.short	0x0100
        /*0272*/ 	.byte	0x04
	.zero		1


	//   ....[21]....
        /*0274*/ 	.word	0x00000bb0
        /*0278*/ 	.word	0x000000ff
        /*027c*/ 	.word	0x000000b8
        /*0280*/ 	.short	0x0100
        /*0282*/ 	.byte	0x04
	.zero		1


	//   ....[22]....
        /*0284*/ 	.word	0x00000bc0
        /*0288*/ 	.word	0x000000ff
        /*028c*/ 	.word	0x000000a0
        /*0290*/ 	.short	0x0100
        /*0292*/ 	.byte	0x04
	.zero		1


	//   ....[23]....
        /*0294*/ 	.word	0x00000bd0
        /*0298*/ 	.word	0x000000ff
        /*029c*/ 	.word	0x000000c0
        /*02a0*/ 	.short	0x0100
        /*02a2*/ 	.byte	0x04
	.zero		1


	//   ....[24]....
        /*02a4*/ 	.word	0x00000be0
        /*02a8*/ 	.word	0x000000ff
        /*02ac*/ 	.word	0x000000a8
        /*02b0*/ 	.short	0x0100
        /*02b2*/ 	.byte	0x04
	.zero		1


	//   ....[25]....
        /*02b4*/ 	.word	0x00000bf0
        /*02b8*/ 	.word	0x000000ff
        /*02bc*/ 	.word	0x000000c8
        /*02c0*/ 	.short	0x0100
        /*02c2*/ 	.byte	0x04
	.zero		1


	//   ....[26]....
        /*02c4*/ 	.word	0x00000ce0
        /*02c8*/ 	.word	0x000000ff
        /*02cc*/ 	.word	0x000000d0
        /*02d0*/ 	.short	0x0100
        /*02d2*/ 	.byte	0x04
	.zero		1


	//   ....[27]....
        /*02d4*/ 	.word	0x00000cf0
        /*02d8*/ 	.word	0x000000ff
        /*02dc*/ 	.word	0x000000e0
        /*02e0*/ 	.short	0x0100
        /*02e2*/ 	.byte	0x04
	.zero		1


	//   ....[28]....
        /*02e4*/ 	.word	0x00000d00
        /*02e8*/ 	.word	0x000000ff
        /*02ec*/ 	.word	0x000000d8
        /*02f0*/ 	.short	0x0100
        /*02f2*/ 	.byte	0x04
	.zero		1


	//   ....[29]....
        /*02f4*/ 	.word	0x00000d10
        /*02f8*/ 	.word	0x000000ff
        /*02fc*/ 	.word	0x000000e8
        /*0300*/ 	.short	0x0100
        /*0302*/ 	.byte	0x04
	.zero		1


	//   ....[30]....
        /*0304*/ 	.word	0x00000e10
        /*0308*/ 	.word	0x000000ff
        /*030c*/ 	.word	0x000000f0
        /*0310*/ 	.short	0x0100
        /*0312*/ 	.byte	0x06
	.zero		1


	//   ....[31]....
        /*0314*/ 	.word	0x00001990
        /*0318*/ 	.word	0x00000000
        /*031c*/ 	.word	0x000000e0
        /*0320*/ 	.short	0x010a
        /*0322*/ 	.byte	0xff
	.zero		1


	//   ....[32]....
        /*0324*/ 	.word	0x000019c0
        /*0328*/ 	.word	0x00000000
        /*032c*/ 	.word	0x000000d0
        /*0330*/ 	.short	0x0101
        /*0332*/ 	.byte	0xff
	.zero		1


	//   ....[33]....
        /*0334*/ 	.word	0x00001a80
        /*0338*/ 	.word	0x000000ff
        /*033c*/ 	.word	0x00000010
        /*0340*/ 	.short	0x010a
        /*0342*/ 	.byte	0x04
	.zero		1


	//   ....[34]....
        /*0344*/ 	.word	0x00001b40
        /*0348*/ 	.word	0x000000ff
        /*034c*/ 	.word	0x00000010
        /*0350*/ 	.short	0x010a
        /*0352*/ 	.byte	0x21
	.zero		1


	//   ....[35]....
        /*0354*/ 	.word	0x00001d10
        /*0358*/ 	.word	0x000000ff
        /*035c*/ 	.word	0x00000010
        /*0360*/ 	.short	0x010a
        /*0362*/ 	.byte	0x07
	.zero		1


	//   ....[36]....
        /*0364*/ 	.word	0x00001e10
        /*0368*/ 	.word	0x000000ff
        /*036c*/ 	.word	0x00000068
        /*0370*/ 	.short	0x0101
        /*0372*/ 	.byte	0x06
	.zero		1


	//   ....[37]....
        /*0374*/ 	.word	0x00001e30
        /*0378*/ 	.word	0x000000ff
        /*037c*/ 	.word	0x00000010
        /*0380*/ 	.short	0x010a
        /*0382*/ 	.byte	0x04
	.zero		1


	//   ....[38]....
        /*0384*/ 	.word	0x00001eb0
        /*0388*/ 	.word	0x000000ff
        /*038c*/ 	.word	0x00000010
        /*0390*/ 	.short	0x010a
        /*0392*/ 	.byte	0x11
	.zero		1


	//   ....[39]....
        /*0394*/ 	.word	0x00002040
        /*0398*/ 	.word	0x000000ff
        /*039c*/ 	.word	0x00000010
        /*03a0*/ 	.short	0x010a
        /*03a2*/ 	.byte	0x08
	.zero		1


	//   ....[40]....
        /*03a4*/ 	.word	0x000021b0
        /*03a8*/ 	.word	0x00000003
        /*03ac*/ 	.word	0x00000070
        /*03b0*/ 	.short	0x010a
        /*03b2*/ 	.byte	0xff
	.zero		1


	//   ....[41]....
        /*03b4*/ 	.word	0x00002300
        /*03b8*/ 	.word	0x00000000
        /*03bc*/ 	.word	0x00000000
        /*03c0*/ 	.short	0x0101
        /*03c2*/ 	.byte	0xff
	.zero		1


	//   ....[42]....
        /*03c4*/ 	.word	0x000028b0
        /*03c8*/ 	.word	0x000000ff
        /*03cc*/ 	.word	0x00000000
        /*03d0*/ 	.short	0x010a
        /*03d2*/ 	.byte	0x04
	.zero		1


	//   ....[43]....
        /*03d4*/ 	.word	0x00002950
        /*03d8*/ 	.word	0x00000000
        /*03dc*/ 	.word	0x00000000
        /*03e0*/ 	.short	0x010a
        /*03e2*/ 	.byte	0xff
	.zero		1


	//   ....[44]....
        /*03e4*/ 	.word	0x00002a70
        /*03e8*/ 	.word	0x00000002
        /*03ec*/ 	.word	0x000000d0
        /*03f0*/ 	.short	0x010a
        /*03f2*/ 	.byte	0xff
	.zero		1


	//   ....[45]....
        /*03f4*/ 	.word	0x00002ae0
        /*03f8*/ 	.word	0x00000002
        /*03fc*/ 	.word	0x00000000
        /*0400*/ 	.short	0x0101
        /*0402*/ 	.byte	0xff
	.zero		1


	//   ....[46]....
        /*0404*/ 	.word	0x00002b00
        /*0408*/ 	.word	0x000000ff
        /*040c*/ 	.word	0x00000080
        /*0410*/ 	.short	0x010a
        /*0412*/ 	.byte	0x04
	.zero		1


	//   ....[47]....
        /*0414*/ 	.word	0x00002c20
        /*0418*/ 	.word	0x00000002
        /*041c*/ 	.word	0x00000070
        /*0420*/ 	.short	0x010a
        /*0422*/ 	.byte	0xff
	.zero		1


	//   ....[48]....
        /*0424*/ 	.word	0x00002d20
        /*0428*/ 	.word	0x00000002
        /*042c*/ 	.word	0x00000000
        /*0430*/ 	.short	0x0101
        /*0432*/ 	.byte	0xff
	.zero		1


	//   ....[49]....
        /*0434*/ 	.word	0x00002db0
        /*0438*/ 	.word	0x000000ff
        /*043c*/ 	.word	0x00000080
        /*0440*/ 	.short	0x0106
        /*0442*/ 	.byte	0x04
	.zero		1


	//   ....[50]....
        /*0444*/ 	.word	0x00002dd0
        /*0448*/ 	.word	0x000000ff
        /*044c*/ 	.word	0x00000080
        /*0450*/ 	.short	0x010a
        /*0452*/ 	.byte	0x04
	.zero		1


	//   ....[51]....
        /*0454*/ 	.word	0x00002e60
        /*0458*/ 	.word	0x000000ff
        /*045c*/ 	.word	0x00000080
        /*0460*/ 	.short	0x0106
        /*0462*/ 	.byte	0x07
	.zero		1


	//   ....[52]....
        /*0464*/ 	.word	0x00002ea0
        /*0468*/ 	.word	0x00000000
        /*046c*/ 	.word	0x00000080
        /*0470*/ 	.short	0x010a
        /*0472*/ 	.byte	0xff
	.zero		1


	//   ....[53]....
        /*0474*/ 	.word	0x000030e0
        /*0478*/ 	.word	0x000000ff
        /*047c*/ 	.word	0x00000008
        /*0480*/ 	.short	0x010a
        /*0482*/ 	.byte	0x05
	.zero		1


	//   ....[54]....
        /*0484*/ 	.word	0x00003100
        /*0488*/ 	.word	0x000000ff
        /*048c*/ 	.word	0x00000008
        /*0490*/ 	.short	0x010a
        /*0492*/ 	.byte	0x05
	.zero		1


	//   ....[55]....
        /*0494*/ 	.word	0x00003290
        /*0498*/ 	.word	0x000000ff
        /*049c*/ 	.word	0x00000008
        /*04a0*/ 	.short	0x010a
        /*04a2*/ 	.byte	0x05
	.zero		1


	//   ....[56]....
        /*04a4*/ 	.word	0x000032b0
        /*04a8*/ 	.word	0x000000ff
        /*04ac*/ 	.word	0x00000008
        /*04b0*/ 	.short	0x010a
        /*04b2*/ 	.byte	0x05
	.zero		1


	//   ....[57]....
        /*04b4*/ 	.word	0x00003370
        /*04b8*/ 	.word	0x000000ff
        /*04bc*/ 	.word	0x00000000
        /*04c0*/ 	.short	0x0101
        /*04c2*/ 	.byte	0x04
	.zero		1


	//   ....[58]....
        /*04c4*/ 	.word	0x000036b0
        /*04c8*/ 	.word	0x00000000
        /*04cc*/ 	.word	0x00000070
        /*04d0*/ 	.short	0x010a
        /*04d2*/ 	.byte	0xff
	.zero		1


	//   ....[59]....
        /*04d4*/ 	.word	0x00003770
        /*04d8*/ 	.word	0x00000000
        /*04dc*/ 	.word	0x00000000
        /*04e0*/ 	.short	0x0101
        /*04e2*/ 	.byte	0xff
	.zero		1


	//   ....[60]....
        /*04e4*/ 	.word	0x00003830
        /*04e8*/ 	.word	0x000000ff
        /*04ec*/ 	.word	0x00000000
        /*04f0*/ 	.short	0x010a
        /*04f2*/ 	.byte	0x04
	.zero		1


	//   ....[61]....
        /*04f4*/ 	.word	0x00003840
        /*04f8*/ 	.word	0x000000ff
        /*04fc*/ 	.word	0x000000b0
        /*0500*/ 	.short	0x010a
        /*0502*/ 	.byte	0x1f
	.zero		1


	//   ....[62]....
        /*0504*/ 	.word	0x000038f0
        /*0508*/ 	.word	0x000000ff
        /*050c*/ 	.word	0x00000000
        /*0510*/ 	.short	0x010a
        /*0512*/ 	.byte	0x05
	.zero		1


	//   ....[63]....
        /*0514*/ 	.word	0x00003a20
        /*0518*/ 	.word	0x000000ff
        /*051c*/ 	.word	0x00000000
        /*0520*/ 	.short	0x010a
        /*0522*/ 	.byte	0x04
	.zero		1


	//   ....[64]....
        /*0524*/ 	.word	0x00003d20
        /*0528*/ 	.word	0x000000ff
        /*052c*/ 	.word	0x00000000
        /*0530*/ 	.short	0x010a
        /*0532*/ 	.byte	0x04
	.zero		1


	//   ....[65]....
        /*0534*/ 	.word	0x00003db0
        /*0538*/ 	.word	0x000000ff
        /*053c*/ 	.word	0x00000000
        /*0540*/ 	.short	0x010a
        /*0542*/ 	.byte	0x05
	.zero		1


	//   ....[66]....
        /*0544*/ 	.word	0x00003e40
        /*0548*/ 	.word	0x000000ff
        /*054c*/ 	.word	0x00000000
        /*0550*/ 	.short	0x010a
        /*0552*/ 	.byte	0x05
	.zero		1


	//   ....[67]....
        /*0554*/ 	.word	0x00003ee0
        /*0558*/ 	.word	0x00000000
        /*055c*/ 	.word	0x00000000
        /*0560*/ 	.short	0x010a
        /*0562*/ 	.byte	0xff
	.zero		1


	//   ....[68]....
        /*0564*/ 	.word	0x00003f20
        /*0568*/ 	.word	0x00000000
        /*056c*/ 	.word	0x00000000
        /*0570*/ 	.short	0x010a
        /*0572*/ 	.byte	0xff
	.zero		1


	//   ....[69]....
        /*0574*/ 	.word	0x00003f90
        /*0578*/ 	.word	0x000000ff
        /*057c*/ 	.word	0x00000000
        /*0580*/ 	.short	0x0101
        /*0582*/ 	.byte	0x04
	.zero		1


	//   ....[70]....
        /*0584*/ 	.word	0x00003fd0
        /*0588*/ 	.word	0x000000ff
        /*058c*/ 	.word	0x000000f0
        /*0590*/ 	.short	0x010a
        /*0592*/ 	.byte	0x1a
	.zero		1


	//   ....[71]....
        /*0594*/ 	.word	0x00004020
        /*0598*/ 	.word	0x000000ff
        /*059c*/ 	.word	0x00000000
        /*05a0*/ 	.short	0x0101
        /*05a2*/ 	.byte	0x04
	.zero		1


	//   ....[72]....
        /*05a4*/ 	.word	0x00004500
        /*05a8*/ 	.word	0x00000008
        /*05ac*/ 	.word	0x00000070
        /*05b0*/ 	.short	0x010a
        /*05b2*/ 	.byte	0xff
	.zero		1


	//   ....[73]....
        /*05b4*/ 	.word	0x00004670
        /*05b8*/ 	.word	0x00000000
        /*05bc*/ 	.word	0x00000000
        /*05c0*/ 	.short	0x0101
        /*05c2*/ 	.byte	0xff
	.zero		1


	//   ....[74]....
        /*05c4*/ 	.word	0x00004b50
        /*05c8*/ 	.word	0x000000ff
        /*05cc*/ 	.word	0x00000068
        /*05d0*/ 	.short	0x010a
        /*05d2*/ 	.byte	0x15
	.zero		1


	//   ....[75]....
        /*05d4*/ 	.word	0x00004ce0
        /*05d8*/ 	.word	0x000000ff
        /*05dc*/ 	.word	0x00000040
        /*05e0*/ 	.short	0x010a
        /*05e2*/ 	.byte	0x15
	.zero		1


	//   ....[76]....
        /*05e4*/ 	.word	0x00004eb0
        /*05e8*/ 	.word	0x000000ff
        /*05ec*/ 	.word	0x00000020
        /*05f0*/ 	.short	0x010b
        /*05f2*/ 	.byte	0x15
	.zero		1


	//   ....[77]....
        /*05f4*/ 	.word	0x00004ed0
        /*05f8*/ 	.word	0x000000ff
        /*05fc*/ 	.word	0x00000000
        /*0600*/ 	.short	0x0101
        /*0602*/ 	.byte	0x04
	.zero		1


	//   ....[78]....
        /*0604*/ 	.word	0x00004ee0
        /*0608*/ 	.word	0x000000ff
        /*060c*/ 	.word	0x00000048
        /*0610*/ 	.short	0x010a
        /*0612*/ 	.byte	0x15
	.zero		1


	//   ....[79]....
        /*0614*/ 	.word	0x00005090
        /*0618*/ 	.word	0x000000ff
        /*061c*/ 	.word	0x00000028
        /*0620*/ 	.short	0x010b
        /*0622*/ 	.byte	0x15
	.zero		1


	//   ....[80]....
        /*0624*/ 	.word	0x000050b0
        /*0628*/ 	.word	0x000000ff
        /*062c*/ 	.word	0x00000000
        /*0630*/ 	.short	0x0101
        /*0632*/ 	.byte	0x04
	.zero		1


	//   ....[81]....
        /*0634*/ 	.word	0x000050c0
        /*0638*/ 	.word	0x000000ff
        /*063c*/ 	.word	0x00000050
        /*0640*/ 	.short	0x010a
        /*0642*/ 	.byte	0x15
	.zero		1


	//   ....[82]....
        /*0644*/ 	.word	0x00005290
        /*0648*/ 	.word	0x000000ff
        /*064c*/ 	.word	0x00000030
        /*0650*/ 	.short	0x010b
        /*0652*/ 	.byte	0x15
	.zero		1


	//   ....[83]....
        /*0654*/ 	.word	0x000052b0
        /*0658*/ 	.word	0x000000ff
        /*065c*/ 	.word	0x00000000
        /*0660*/ 	.short	0x0101
        /*0662*/ 	.byte	0x04
	.zero		1


	//   ....[84]....
        /*0664*/ 	.word	0x000052c0
        /*0668*/ 	.word	0x000000ff
        /*066c*/ 	.word	0x00000058
        /*0670*/ 	.short	0x010a
        /*0672*/ 	.byte	0x15
	.zero		1


	//   ....[85]....
        /*0674*/ 	.word	0x00005510
        /*0678*/ 	.word	0x000000ff
        /*067c*/ 	.word	0x00000038
        /*0680*/ 	.short	0x010b
        /*0682*/ 	.byte	0x15
	.zero		1


	//   ....[86]....
        /*0684*/ 	.word	0x00005520
        /*0688*/ 	.word	0x000000ff
        /*068c*/ 	.word	0x00000000
        /*0690*/ 	.short	0x0101
        /*0692*/ 	.byte	0x34
	.zero		1


	//   ....[87]....
        /*0694*/ 	.word	0x00005550
        /*0698*/ 	.word	0x000000ff
        /*069c*/ 	.word	0x00000040
        /*06a0*/ 	.short	0x010a
        /*06a2*/ 	.byte	0x15
	.zero		1


	//   ....[88]....
        /*06a4*/ 	.word	0x00005570
        /*06a8*/ 	.word	0x000000ff
        /*06ac*/ 	.word	0x00000048
        /*06b0*/ 	.short	0x010a
        /*06b2*/ 	.byte	0x15
	.zero		1


	//   ....[89]....
        /*06b4*/ 	.word	0x00005590
        /*06b8*/ 	.word	0x000000ff
        /*06bc*/ 	.word	0x00000050
        /*06c0*/ 	.short	0x010a
        /*06c2*/ 	.byte	0x15
	.zero		1


	//   ....[90]....
        /*06c4*/ 	.word	0x000055d0
        /*06c8*/ 	.word	0x00000000
        /*06cc*/ 	.word	0x00000058
        /*06d0*/ 	.short	0x010a
        /*06d2*/ 	.byte	0xff
	.zero		1


	//   ....[91]....
        /*06d4*/ 	.word	0x00005910
        /*06d8*/ 	.word	0x00000003
        /*06dc*/ 	.word	0x00000070
        /*06e0*/ 	.short	0x010a
        /*06e2*/ 	.byte	0xff
	.zero		1


	//   ....[92]....
        /*06e4*/ 	.word	0x00005a90
        /*06e8*/ 	.word	0x00000000
        /*06ec*/ 	.word	0x00000000
        /*06f0*/ 	.short	0x0101
        /*06f2*/ 	.byte	0xff
	.zero		1


	//   ....[93]....
        /*06f4*/ 	.word	0x000065d0
        /*06f8*/ 	.word	0x000000ff
        /*06fc*/ 	.word	0x00000020
        /*0700*/ 	.short	0x010a
        /*0702*/ 	.byte	0x2b
	.zero		1


	//   ....[94]....
        /*0704*/ 	.word	0x00006610
        /*0708*/ 	.word	0x00000035
        /*070c*/ 	.word	0x00000090
        /*0710*/ 	.short	0x010a
        /*0712*/ 	.byte	0xff
	.zero		1


	//   ....[95]....
        /*0714*/ 	.word	0x00006720
        /*0718*/ 	.word	0x000000ff
        /*071c*/ 	.word	0x00000020
        /*0720*/ 	.short	0x010a
        /*0722*/ 	.byte	0x2b
	.zero		1


	//   ....[96]....
        /*0724*/ 	.word	0x000067f0
        /*0728*/ 	.word	0x00000035
        /*072c*/ 	.word	0x00000090
        /*0730*/ 	.short	0x010a
        /*0732*/ 	.byte	0xff
	.zero		1


	//   ....[97]....
        /*0734*/ 	.word	0x00006fb0
        /*0738*/ 	.word	0x00000000
        /*073c*/ 	.word	0x00000000
        /*0740*/ 	.short	0x0101
        /*0742*/ 	.byte	0xff
	.zero		1


	//   ....[98]....
        /*0744*/ 	.word	0x00006fc0
        /*0748*/ 	.word	0x00000002
        /*074c*/ 	.word	0x00000020
        /*0750*/ 	.short	0x010a
        /*0752*/ 	.byte	0xff
	.zero		1


	//   ....[99]....
        /*0754*/ 	.word	0x00007080
        /*0758*/ 	.word	0x00000002
        /*075c*/ 	.word	0x00000020
        /*0760*/ 	.short	0x010a
        /*0762*/ 	.byte	0xff
	.zero		1


	//   ....[100]....
        /*0764*/ 	.word	0x00007880
        /*0768*/ 	.word	0x00000000
        /*076c*/ 	.word	0x00000000
        /*0770*/ 	.short	0x0101
        /*0772*/ 	.byte	0xff
	.zero		1


	//   ....[101]....
        /*0774*/ 	.word	0x000078a0
        /*0778*/ 	.word	0x00000002
        /*077c*/ 	.word	0x00000020
        /*0780*/ 	.short	0x010a
        /*0782*/ 	.byte	0xff
	.zero		1


	//   ....[102]....
        /*0784*/ 	.word	0x00007950
        /*0788*/ 	.word	0x00000002
        /*078c*/ 	.word	0x00000020
        /*0790*/ 	.short	0x010a
        /*0792*/ 	.byte	0xff
	.zero		1


	//   ....[103]....
        /*0794*/ 	.word	0x00008150
        /*0798*/ 	.word	0x00000000
        /*079c*/ 	.word	0x00000000
        /*07a0*/ 	.short	0x0101
        /*07a2*/ 	.byte	0xff
	.zero		1


	//   ....[104]....
        /*07a4*/ 	.word	0x00008170
        /*07a8*/ 	.word	0x00000003
        /*07ac*/ 	.word	0x00000020
        /*07b0*/ 	.short	0x010a
        /*07b2*/ 	.byte	0xff
	.zero		1


	//   ....[105]....
        /*07b4*/ 	.word	0x00008220
        /*07b8*/ 	.word	0x00000003
        /*07bc*/ 	.word	0x00000020
        /*07c0*/ 	.short	0x010a
        /*07c2*/ 	.byte	0xff
	.zero		1


	//   ....[106]....
        /*07c4*/ 	.word	0x000084d0
        /*07c8*/ 	.word	0x00000035
        /*07cc*/ 	.word	0x00000000
        /*07d0*/ 	.short	0x0101
        /*07d2*/ 	.byte	0xff
	.zero		1


	//   ....[107]....
        /*07d4*/ 	.word	0x00008a70
        /*07d8*/ 	.word	0x00000000
        /*07dc*/ 	.word	0x00000000
        /*07e0*/ 	.short	0x0101
        /*07e2*/ 	.byte	0xff
	.zero		1


	//   ....[108]....
        /*07e4*/ 	.word	0x00008d00
        /*07e8*/ 	.word	0x000000ff
        /*07ec*/ 	.word	0x00000000
        /*07f0*/ 	.short	0x0101
        /*07f2*/ 	.byte	0x04
	.zero		1


	//   ....[109]....
        /*07f4*/ 	.word	0x00008d20
        /*07f8*/ 	.word	0x00000000
        /*07fc*/ 	.word	0x000000e0
        /*0800*/ 	.short	0x010a
        /*0802*/ 	.byte	0xff
	.zero		1


	//   ....[110]....
        /*0804*/ 	.word	0x00008d80
        /*0808*/ 	.word	0x00000000
        /*080c*/ 	.word	0x00000010
        /*0810*/ 	.short	0x010a
        /*0812*/ 	.byte	0xff
	.zero		1


	//   ....[111]....
        /*0814*/ 	.word	0x00008de0
        /*0818*/ 	.word	0x00000000
        /*081c*/ 	.word	0x00000010
        /*0820*/ 	.short	0x010a
        /*0822*/ 	.byte	0xff
	.zero		1


	//   ....[112]....
        /*0824*/ 	.word	0x00008e30
        /*0828*/ 	.word	0x00000003
        /*082c*/ 	.word	0x00000070
        /*0830*/ 	.short	0x010a
        /*0832*/ 	.byte	0xff
	.zero		1


	//   ....[113]....
        /*0834*/ 	.word	0x00008e90
        /*0838*/ 	.word	0x00000000
        /*083c*/ 	.word	0x00000000
        /*0840*/ 	.short	0x010a
        /*0842*/ 	.byte	0xff
	.zero		1


	//   ....[114]....
        /*0844*/ 	.word	0x00008ee0
        /*0848*/ 	.word	0x00000002
        /*084c*/ 	.word	0x000000d0
        /*0850*/ 	.short	0x010a
        /*0852*/ 	.byte	0xff
	.zero		1


	//   ....[115]....
        /*0854*/ 	.word	0x00008f40
        /*0858*/ 	.word	0x00000002
        /*085c*/ 	.word	0x00000080
        /*0860*/ 	.short	0x010a
        /*0862*/ 	.byte	0xff
	.zero		1


	//   ....[116]....
        /*0864*/ 	.word	0x00008f90
        /*0868*/ 	.word	0x00000002
        /*086c*/ 	.word	0x00000070
        /*0870*/ 	.short	0x010a
        /*0872*/ 	.byte	0xff
	.zero		1


	//   ....[117]....
        /*0874*/ 	.word	0x00008ff0
        /*0878*/ 	.word	0x00000000
        /*087c*/ 	.word	0x00000080
        /*0880*/ 	.short	0x010a
        /*0882*/ 	.byte	0xff
	.zero		1


	//   ....[118]....
        /*0884*/ 	.word	0x00009050
        /*0888*/ 	.word	0x00000005
        /*088c*/ 	.word	0x00000008
        /*0890*/ 	.short	0x010a
        /*0892*/ 	.byte	0xff
	.zero		1


	//   ....[119]....
        /*0894*/ 	.word	0x00009130
        /*0898*/ 	.word	0x00000000
        /*089c*/ 	.word	0x00000008
        /*08a0*/ 	.short	0x010a
        /*08a2*/ 	.byte	0xff
	.zero		1


	//   ....[120]....
        /*08a4*/ 	.word	0x00009180
        /*08a8*/ 	.word	0x00000000
        /*08ac*/ 	.word	0x00000070
        /*08b0*/ 	.short	0x010a
        /*08b2*/ 	.byte	0xff
	.zero		1


	//   ....[121]....
        /*08b4*/ 	.word	0x000091e0
        /*08b8*/ 	.word	0x00000000
        /*08bc*/ 	.word	0x000000b0
        /*08c0*/ 	.short	0x010a
        /*08c2*/ 	.byte	0xff
	.zero		1


	//   ....[122]....
        /*08c4*/ 	.word	0x00009240
        /*08c8*/ 	.word	0x00000000
        /*08cc*/ 	.word	0x00000000
        /*08d0*/ 	.short	0x010a
        /*08d2*/ 	.byte	0xff
	.zero		1


	//   ....[123]....
        /*08d4*/ 	.word	0x000092a0
        /*08d8*/ 	.word	0x00000000
        /*08dc*/ 	.word	0x00000000
        /*08e0*/ 	.short	0x010a
        /*08e2*/ 	.byte	0xff
	.zero		1


	//   ....[124]....
        /*08e4*/ 	.word	0x00009300
        /*08e8*/ 	.word	0x00000000
        /*08ec*/ 	.word	0x00000000
        /*08f0*/ 	.short	0x010a
        /*08f2*/ 	.byte	0xff
	.zero		1


	//   ....[125]....
        /*08f4*/ 	.word	0x00009360
        /*08f8*/ 	.word	0x00000000
        /*08fc*/ 	.word	0x00000000
        /*0900*/ 	.short	0x010a
        /*0902*/ 	.byte	0xff
	.zero		1


	//   ....[126]....
        /*0904*/ 	.word	0x000093c0
        /*0908*/ 	.word	0x00000000
        /*090c*/ 	.word	0x000000f0
        /*0910*/ 	.short	0x010a
        /*0912*/ 	.byte	0xff
	.zero		1


	//   ....[127]....
        /*0914*/ 	.word	0x00009410
        /*0918*/ 	.word	0x00000008
        /*091c*/ 	.word	0x00000070
        /*0920*/ 	.short	0x010a
        /*0922*/ 	.byte	0xff
	.zero		1


	//   ....[128]....
        /*0924*/ 	.word	0x00009470
        /*0928*/ 	.word	0x00000000
        /*092c*/ 	.word	0x00000068
        /*0930*/ 	.short	0x010a
        /*0932*/ 	.byte	0xff
	.zero		1


	//   ....[129]....
        /*0934*/ 	.word	0x000094d0
        /*0938*/ 	.word	0x00000000
        /*093c*/ 	.word	0x00000040
        /*0940*/ 	.short	0x010a
        /*0942*/ 	.byte	0xff
	.zero		1


	//   ....[130]....
        /*0944*/ 	.word	0x00009530
        /*0948*/ 	.word	0x00000000
        /*094c*/ 	.word	0x00000048
        /*0950*/ 	.short	0x010a
        /*0952*/ 	.byte	0xff
	.zero		1


	//   ....[131]....
        /*0954*/ 	.word	0x00009590
        /*0958*/ 	.word	0x00000000
        /*095c*/ 	.word	0x00000050
        /*0960*/ 	.short	0x010a
        /*0962*/ 	.byte	0xff
	.zero		1


	//   ....[132]....
        /*0964*/ 	.word	0x000095f0
        /*0968*/ 	.word	0x00000000
        /*096c*/ 	.word	0x00000058
        /*0970*/ 	.short	0x010a
        /*0972*/ 	.byte	0xff
	.zero		1


	//   ....[133]....
        /*0974*/ 	.word	0x00009650
        /*0978*/ 	.word	0x00000000
        /*097c*/ 	.word	0x00000040
        /*0980*/ 	.short	0x010a
        /*0982*/ 	.byte	0xff
	.zero		1


	//   ....[134]....
        /*0984*/ 	.word	0x000096b0
        /*0988*/ 	.word	0x00000000
        /*098c*/ 	.word	0x00000048
        /*0990*/ 	.short	0x010a
        /*0992*/ 	.byte	0xff
	.zero		1


	//   ....[135]....
        /*0994*/ 	.word	0x00009710
        /*0998*/ 	.word	0x00000000
        /*099c*/ 	.word	0x00000050
        /*09a0*/ 	.short	0x010a
        /*09a2*/ 	.byte	0xff
	.zero		1


	//   ....[136]....
        /*09a4*/ 	.word	0x00009760
        /*09a8*/ 	.word	0x00000003
        /*09ac*/ 	.word	0x00000070
        /*09b0*/ 	.short	0x010a
        /*09b2*/ 	.byte	0xff
	.zero		1


	//   ....[137]....
        /*09b4*/ 	.word	0x000097c0
        /*09b8*/ 	.word	0x00000002
        /*09bc*/ 	.word	0x00000020
        /*09c0*/ 	.short	0x010a
        /*09c2*/ 	.byte	0xff
	.zero		1


	//   ....[138]....
        /*09c4*/ 	.word	0x00009810
        /*09c8*/ 	.word	0x00000035
        /*09cc*/ 	.word	0x00000090
        /*09d0*/ 	.short	0x010a
        /*09d2*/ 	.byte	0xff
	.zero		1


	//   ....[139]....
        /*09d4*/ 	.word	0x00009860
        /*09d8*/ 	.word	0x00000002
        /*09dc*/ 	.word	0x00000020
        /*09e0*/ 	.short	0x010a
        /*09e2*/ 	.byte	0xff
	.zero		1


	//   ....[140]....
        /*09e4*/ 	.word	0x000098b0
        /*09e8*/ 	.word	0x00000002
        /*09ec*/ 	.word	0x00000020
        /*09f0*/ 	.short	0x010a
        /*09f2*/ 	.byte	0xff
	.zero		1


	//   ....[141]....
        /*09f4*/ 	.word	0x00009900
        /*09f8*/ 	.word	0x00000003
        /*09fc*/ 	.word	0x00000020
        /*0a00*/ 	.short	0x010a
        /*0a02*/ 	.byte	0xff
	.zero		1


	//----- nvinfo : EIATTR_NUM_MBARRIERS
	.align		4
.L_47:
        /*0a04*/ 	.byte	0x03, 0x38
        /*0a06*/ 	.short	0x001f


	//----- nvinfo : EIATTR_EXIT_INSTR_OFFSETS
	.align		4
        /*0a08*/ 	.byte	0x04, 0x1c
        /*0a0a*/ 	.short	(.L_49 - .L_48)


	//   ....[0]....
.L_48:
        /*0a0c*/ 	.word	0x00002980


	//   ....[1]....
        /*0a10*/ 	.word	0x00002e70


	//   ....[2]....
        /*0a14*/ 	.word	0x00002ed0


	//   ....[3]....
        /*0a18*/ 	.word	0x00004250


	//   ....[4]....
        /*0a1c*/ 	.word	0x00005600


	//   ....[5]....
        /*0a20*/ 	.word	0x00005640


	//   ....[6]....
        /*0a24*/ 	.word	0x00008bf0


	//   ....[7]....
        /*0a28*/ 	.word	0x00008c70


	//   ....[8]....
        /*0a2c*/ 	.word	0x00008ca0


	//   ....[9]....
        /*0a30*/ 	.word	0x00008d10


	//----- nvinfo : EIATTR_MAX_THREADS
	.align		4
.L_49:
        /*0a34*/ 	.byte	0x04, 0x05
        /*0a36*/ 	.short	(.L_51 - .L_50)
.L_50:
        /*0a38*/ 	.word	0x00000100
        /*0a3c*/ 	.word	0x00000001
        /*0a40*/ 	.word	0x00000001


	//----- nvinfo : EIATTR_CRS_STACK_SIZE
	.align		4
.L_51:
        /*0a44*/ 	.byte	0x04, 0x1e
        /*0a46*/ 	.short	(.L_53 - .L_52)
.L_52:
        /*0a48*/ 	.word	0x00000000


	//----- nvinfo : EIATTR_CBANK_PARAM_SIZE
	.align		4
.L_53:
        /*0a4c*/ 	.byte	0x03, 0x19
        /*0a4e*/ 	.short	0x0800


	//----- nvinfo : EIATTR_PARAM_CBANK
	.align		4
        /*0a50*/ 	.byte	0x04, 0x0a
        /*0a52*/ 	.short	(.L_55 - .L_54)
	.align		4
.L_54:
        /*0a54*/ 	.word	index@(.nv.constant0._ZN7cutlass13device_kernelINS_4gemm6kernel13GemmUniversalIN4cute5tupleIJiiiiEEENS1_10collective13CollectiveMmaINS1_35MainloopSm100TmaUmmaWarpSpecializedILi2ELi2ELi4ENS5_IJNS4_1CILi4EEENSA_ILi1EEESC_EEEEENS5_IJNSA_ILi128EEESF_NSA_ILi64EEEEEENS_6half_tENS5_IJlSC_lEEESI_SJ_NS4_8TiledMMAINS4_8MMA_AtomIJNS4_26SM100_MMA_F16BF16_2x1SM_SSISI_SI_fLi128ELi128ELNS4_4UMMA5MajorE0ELSO_0ELNSN_7ScaleInE0ELSP_0EEEEEENS4_6LayoutINS5_IJSC_SC_SC_EEENS5_IJNSA_ILi0EEESU_SU_EEEEENS5_IJNS4_10UnderscoreESX_SX_EEEEENS4_18SM100_TMA_2SM_LOADENS4_14ComposedLayoutINS4_7SwizzleILi3ELi4ELi3EEENS4_18smem_ptr_flag_bitsILi16EEENSS_INS5_IJNSA_ILi8EEESG_EEENS5_IJSG_SC_EEEEEEEvNS4_8identityENS4_28SM100_TMA_2SM_LOAD_MULTICASTES1A_vS1B_EENS_8epilogue10collective18CollectiveEpilogueINS1E_23Sm100TmaWarpSpecializedILi4ELi2ELi16ELb1ELb0EEEJNS5_IJSG_SF_SG_EEENS5_IJNSS_ISG_SC_EENSS_INS5_IJNSA_ILi16EEENSA_ILi2EEEEEENS5_IJSC_SG_EEEEEEEESI_SJ_SI_SJ_NS1E_6fusion15FusionCallbacksIS1I_NS1R_17LinearCombinationISI_fSI_fLNS_15FloatRoundStyleE2EEES1J_S1Q_JEEENS4_5SM1004TMEM4LOAD26SM100_TMEM_LOAD_32dp32b16xENS4_13SM90_TMA_LOADENS11_INS12_ILi1ELi4ELi3EEES15_NSS_INS5_IJS16_S1L_EEENS5_IJS1L_SC_EEEEEEENS4_39AutoVectorizingCopyWithAssumedAlignmentILi128EEENS4_14SM90_TMA_STOREES26_S28_S28_EEEvvEEEEvNT_6ParamsE)
        /*0a58*/ 	.short	0x0380
        /*0a5a*/ 	.short	0x0800


	//----- nvinfo : EIATTR_SW_WAR
	.align		4
.L_55:
        /*0a5c*/ 	.byte	0x04, 0x36
        /*0a5e*/ 	.short	(.L_57 - .L_56)
.L_56:
        /*0a60*/ 	.word	0x00000008
.L_57:


//--------------------- .nv.callgraph             --------------------------
	.section	.nv.callgraph,"",@"SHT_CUDA_CALLGRAPH"
	.align	4
	.sectionentsize	8
	.align		4
        /*0000*/ 	.word	0x00000000
	.align		4
        /*0004*/ 	.word	0xffffffff
	.align		4
        /*0008*/ 	.word	index@(_ZN7cutlass13device_kernelINS_4gemm6kernel13GemmUniversalIN4cute5tupleIJiiiiEEENS1_10collective13CollectiveMmaINS1_35MainloopSm100TmaUmmaWarpSpecializedILi2ELi2ELi4ENS5_IJNS4_1CILi4EEENSA_ILi1EEESC_EEEEENS5_IJNSA_ILi128EEESF_NSA_ILi64EEEEEENS_6half_tENS5_IJlSC_lEEESI_SJ_NS4_8TiledMMAINS4_8MMA_AtomIJNS4_26SM100_MMA_F16BF16_2x1SM_SSISI_SI_fLi128ELi128ELNS4_4UMMA5MajorE0ELSO_0ELNSN_7ScaleInE0ELSP_0EEEEEENS4_6LayoutINS5_IJSC_SC_SC_EEENS5_IJNSA_ILi0EEESU_SU_EEEEENS5_IJNS4_10UnderscoreESX_SX_EEEEENS4_18SM100_TMA_2SM_LOADENS4_14ComposedLayoutINS4_7SwizzleILi3ELi4ELi3EEENS4_18smem_ptr_flag_bitsILi16EEENSS_INS5_IJNSA_ILi8EEESG_EEENS5_IJSG_SC_EEEEEEEvNS4_8identityENS4_28SM100_TMA_2SM_LOAD_MULTICASTES1A_vS1B_EENS_8epilogue10collective18CollectiveEpilogueINS1E_23Sm100TmaWarpSpecializedILi4ELi2ELi16ELb1ELb0EEEJNS5_IJSG_SF_SG_EEENS5_IJNSS_ISG_SC_EENSS_INS5_IJNSA_ILi16EEENSA_ILi2EEEEEENS5_IJSC_SG_EEEEEEEESI_SJ_SI_SJ_NS1E_6fusion15FusionCallbacksIS1I_NS1R_17LinearCombinationISI_fSI_fLNS_15FloatRoundStyleE2EEES1J_S1Q_JEEENS4_5SM1004TMEM4LOAD26SM100_TMEM_LOAD_32dp32b16xENS4_13SM90_TMA_LOADENS11_INS12_ILi1ELi4ELi3EEES15_NSS_INS5_IJS16_S1L_EEENS5_IJS1L_SC_EEEEEEENS4_39AutoVectorizingCopyWithAssumedAlignmentILi128EEENS4_14SM90_TMA_STOREES26_S28_S28_EEEvvEEEEvNT_6ParamsE)
	.align		4
        /*000c*/ 	.word	index@(__assertfail)
	.align		4
        /*0010*/ 	.word	0x00000000
	.align		4
        /*0014*/ 	.word	0xfffffffe
	.align		4
        /*0018*/ 	.word	0x00000000
	.align		4
        /*001c*/ 	.word	0xfffffffd
	.align		4
        /*0020*/ 	.word	0x00000000
	.align		4
        /*0024*/ 	.word	0xfffffffc


//--------------------- .nv.constant4             --------------------------
	.section	.nv.constant4,"a",@progbits
	.align	8
	.align		8
.nv.constant4:
        /*0000*/ 	.dword	__assertfail
	.align		8
        /*0008*/ 	.dword	__unnamed_1
	.align		8
        /*0010*/ 	.dword	__unnamed_2
	.align		8
        /*0018*/ 	.dword	_ZN40_INTERNAL_2162a127_4_k_cu_0554d759_372254cuda3std3__45__cpo5beginE
	.align		8
        /*0020*/ 	.dword	_ZN40_INTERNAL_2162a127_4_k_cu_0554d759_372254cuda3std3__45__cpo3endE
	.align		8
        /*0028*/ 	.dword	_ZN40_INTERNAL_2162a127_4_k_cu_0554d759_372254cuda3std3__45__cpo6cbeginE
	.align		8
        /*0030*/ 	.dword	_ZN40_INTERNAL_2162a127_4_k_cu_0554d759_372254cuda3std3__45__cpo4cendE
	.align		8
        /*0038*/ 	.dword	_ZN40_INTERNAL_2162a127_4_k_cu_0554d759_372254cuda3std3__442_GLOBAL__N__2162a127_4_k_cu_0554d759_372256ignoreE
	.align		8
        /*0040*/ 	.dword	_ZN40_INTERNAL_2162a127_4_k_cu_0554d759_372254cuda3std3__419piecewise_constructE
	.align		8
        /*0048*/ 	.dword	_ZN40_INTERNAL_2162a127_4_k_cu_0554d759_372254cuda3std3__48in_placeE
	.align		8
        /*0050*/ 	.dword	_ZN40_INTERNAL_2162a127_4_k_cu_0554d759_372254cuda3std6ranges3__45__cpo4swapE
	.align		8
        /*0058*/ 	.dword	_ZN40_INTERNAL_2162a127_4_k_cu_0554d759_372254cuda3std6ranges3__45__cpo9iter_moveE
	.align		8
        /*0060*/ 	.dword	_ZN40_INTERNAL_2162a127_4_k_cu_0554d759_372254cute7productE
	.align		8
        /*0068*/ 	.dword	_ZN40_INTERNAL_2162a127_4_k_cu_0554d759_372254cute1_E
	.align		8
        /*0070*/ 	.dword	$str$25
	.align		8
        /*0078*/ 	.dword	$str$26
	.align		8
        /*0080*/ 	.dword	$str$27
	.align		8
        /*0088*/ 	.dword	$str$28


//--------------------- .text._ZN7cutlass13device_kernelINS_4gemm6kernel13GemmUniversalIN4cute5tupleIJiiiiEEENS1_10collective13CollectiveMmaINS1_35MainloopSm100TmaUmmaWarpSpecializedILi2ELi2ELi4ENS5_IJNS4_1CILi4EEENSA_ILi1EEESC_EEEEENS5_IJNSA_ILi128EEESF_NSA_ILi64EEEEEENS_6half_tENS5_IJlSC_lEEESI_SJ_NS4_8TiledMMAINS4_8MMA_AtomIJNS4_26SM100_MMA_F16BF16_2x1SM_SSISI_SI_fLi128ELi128ELNS4_4UMMA5MajorE0ELSO_0ELNSN_7ScaleInE0ELSP_0EEEEEENS4_6LayoutINS5_IJSC_SC_SC_EEENS5_IJNSA_ILi0EEESU_SU_EEEEENS5_IJNS4_10UnderscoreESX_SX_EEEEENS4_18SM100_TMA_2SM_LOADENS4_14ComposedLayoutINS4_7SwizzleILi3ELi4ELi3EEENS4_18smem_ptr_flag_bitsILi16EEENSS_INS5_IJNSA_ILi8EEESG_EEENS5_IJSG_SC_EEEEEEEvNS4_8identityENS4_28SM100_TMA_2SM_LOAD_MULTICASTES1A_vS1B_EENS_8epilogue10collective18CollectiveEpilogueINS1E_23Sm100TmaWarpSpecializedILi4ELi2ELi16ELb1ELb0EEEJNS5_IJSG_SF_SG_EEENS5_IJNSS_ISG_SC_EENSS_INS5_IJNSA_ILi16EEENSA_ILi2EEEEEENS5_IJSC_SG_EEEEEEEESI_SJ_SI_SJ_NS1E_6fusion15FusionCallbacksIS1I_NS1R_17LinearCombinationISI_fSI_fLNS_15FloatRoundStyleE2EEES1J_S1Q_JEEENS4_5SM1004TMEM4LOAD26SM100_TMEM_LOAD_32dp32b16xENS4_13SM90_TMA_LOADENS11_INS12_ILi1ELi4ELi3EEES15_NSS_INS5_IJS16_S1L_EEENS5_IJS1L_SC_EEEEEEENS4_39AutoVectorizingCopyWithAssumedAlignmentILi128EEENS4_14SM90_TMA_STOREES26_S28_S28_EEEvvEEEEvNT_6ParamsE --------------------------
	.section	.text._ZN7cutlass13device_kernelINS_4gemm6kernel13GemmUniversalIN4cute5tupleIJiiiiEEENS1_10collective13CollectiveMmaINS1_35MainloopSm100TmaUmmaWarpSpecializedILi2ELi2ELi4ENS5_IJNS4_1CILi4EEENSA_ILi1EEESC_EEEEENS5_IJNSA_ILi128EEESF_NSA_ILi64EEEEEENS_6half_tENS5_IJlSC_lEEESI_SJ_NS4_8TiledMMAINS4_8MMA_AtomIJNS4_26SM100_MMA_F16BF16_2x1SM_SSISI_SI_fLi128ELi128ELNS4_4UMMA5MajorE0ELSO_0ELNSN_7ScaleInE0ELSP_0EEEEEENS4_6LayoutINS5_IJSC_SC_SC_EEENS5_IJNSA_ILi0EEESU_SU_EEEEENS5_IJNS4_10UnderscoreESX_SX_EEEEENS4_18SM100_TMA_2SM_LOADENS4_14ComposedLayoutINS4_7SwizzleILi3ELi4ELi3EEENS4_18smem_ptr_flag_bitsILi16EEENSS_INS5_IJNSA_ILi8EEESG_EEENS5_IJSG_SC_EEEEEEEvNS4_8identityENS4_28SM100_TMA_2SM_LOAD_MULTICASTES1A_vS1B_EENS_8epilogue10collective18CollectiveEpilogueINS1E_23Sm100TmaWarpSpecializedILi4ELi2ELi16ELb1ELb0EEEJNS5_IJSG_SF_SG_EEENS5_IJNSS_ISG_SC_EENSS_INS5_IJNSA_ILi16EEENSA_ILi2EEEEEENS5_IJSC_SG_EEEEEEEESI_SJ_SI_SJ_NS1E_6fusion15FusionCallbacksIS1I_NS1R_17LinearCombinationISI_fSI_fLNS_15FloatRoundStyleE2EEES1J_S1Q_JEEENS4_5SM1004TMEM4LOAD26SM100_TMEM_LOAD_32dp32b16xENS4_13SM90_TMA_LOADENS11_INS12_ILi1ELi4ELi3EEES15_NSS_INS5_IJS16_S1L_EEENS5_IJS1L_SC_EEEEEEENS4_39AutoVectorizingCopyWithAssumedAlignmentILi128EEENS4_14SM90_TMA_STOREES26_S28_S28_EEEvvEEEEvNT_6ParamsE,"ax",@progbits
	.align	128
.text._ZN7cutlass13device_kernelINS_4gemm6kernel13GemmUniversalIN4cute5tupleIJiiiiEEENS1_10collective13CollectiveMmaINS1_35MainloopSm100TmaUmmaWarpSpecializedILi2ELi2ELi4ENS5_IJNS4_1CILi4EEENSA_ILi1EEESC_EEEEENS5_IJNSA_ILi128EEESF_NSA_ILi64EEEEEENS_6half_tENS5_IJlSC_lEEESI_SJ_NS4_8TiledMMAINS4_8MMA_AtomIJNS4_26SM100_MMA_F16BF16_2x1SM_SSISI_SI_fLi128ELi128ELNS4_4UMMA5MajorE0ELSO_0ELNSN_7ScaleInE0ELSP_0EEEEEENS4_6LayoutINS5_IJSC_SC_SC_EEENS5_IJNSA_ILi0EEESU_SU_EEEEENS5_IJNS4_10UnderscoreESX_SX_EEEEENS4_18SM100_TMA_2SM_LOADENS4_14ComposedLayoutINS4_7SwizzleILi3ELi4ELi3EEENS4_18smem_ptr_flag_bitsILi16EEENSS_INS5_IJNSA_ILi8EEESG_EEENS5_IJSG_SC_EEEEEEEvNS4_8identityENS4_28SM100_TMA_2SM_LOAD_MULTICASTES1A_vS1B_EENS_8epilogue10collective18CollectiveEpilogueINS1E_23Sm100TmaWarpSpecializedILi4ELi2ELi16ELb1ELb0EEEJNS5_IJSG_SF_SG_EEENS5_IJNSS_ISG_SC_EENSS_INS5_IJNSA_ILi16EEENSA_ILi2EEEEEENS5_IJSC_SG_EEEEEEEESI_SJ_SI_SJ_NS1E_6fusion15FusionCallbacksIS1I_NS1R_17LinearCombinationISI_fSI_fLNS_15FloatRoundStyleE2EEES1J_S1Q_JEEENS4_5SM1004TMEM4LOAD26SM100_TMEM_LOAD_32dp32b16xENS4_13SM90_TMA_LOADENS11_INS12_ILi1ELi4ELi3EEES15_NSS_INS5_IJS16_S1L_EEENS5_IJS1L_SC_EEEEEEENS4_39AutoVectorizingCopyWithAssumedAlignmentILi128EEENS4_14SM90_TMA_STOREES26_S28_S28_EEEvvEEEEvNT_6ParamsE:
        .type           _ZN7cutlass13device_kernelINS_4gemm6kernel13GemmUniversalIN4cute5tupleIJiiiiEEENS1_10collective13CollectiveMmaINS1_35MainloopSm100TmaUmmaWarpSpecializedILi2ELi2ELi4ENS5_IJNS4_1CILi4EEENSA_ILi1EEESC_EEEEENS5_IJNSA_ILi128EEESF_NSA_ILi64EEEEEENS_6half_tENS5_IJlSC_lEEESI_SJ_NS4_8TiledMMAINS4_8MMA_AtomIJNS4_26SM100_MMA_F16BF16_2x1SM_SSISI_SI_fLi128ELi128ELNS4_4UMMA5MajorE0ELSO_0ELNSN_7ScaleInE0ELSP_0EEEEEENS4_6LayoutINS5_IJSC_SC_SC_EEENS5_IJNSA_ILi0EEESU_SU_EEEEENS5_IJNS4_10UnderscoreESX_SX_EEEEENS4_18SM100_TMA_2SM_LOADENS4_14ComposedLayoutINS4_7SwizzleILi3ELi4ELi3EEENS4_18smem_ptr_flag_bitsILi16EEENSS_INS5_IJNSA_ILi8EEESG_EEENS5_IJSG_SC_EEEEEEEvNS4_8identityENS4_28SM100_TMA_2SM_LOAD_MULTICASTES1A_vS1B_EENS_8epilogue10collective18CollectiveEpilogueINS1E_23Sm100TmaWarpSpecializedILi4ELi2ELi16ELb1ELb0EEEJNS5_IJSG_SF_SG_EEENS5_IJNSS_ISG_SC_EENSS_INS5_IJNSA_ILi16EEENSA_ILi2EEEEEENS5_IJSC_SG_EEEEEEEESI_SJ_SI_SJ_NS1E_6fusion15FusionCallbacksIS1I_NS1R_17LinearCombinationISI_fSI_fLNS_15FloatRoundStyleE2EEES1J_S1Q_JEEENS4_5SM1004TMEM4LOAD26SM100_TMEM_LOAD_32dp32b16xENS4_13SM90_TMA_LOADENS11_INS12_ILi1ELi4ELi3EEES15_NSS_INS5_IJS16_S1L_EEENS5_IJS1L_SC_EEEEEEENS4_39AutoVectorizingCopyWithAssumedAlignmentILi128EEENS4_14SM90_TMA_STOREES26_S28_S28_EEEvvEEEEvNT_6ParamsE,@function
        .size           _ZN7cutlass13device_kernelINS_4gemm6kernel13GemmUniversalIN4cute5tupleIJiiiiEEENS1_10collective13CollectiveMmaINS1_35MainloopSm100TmaUmmaWarpSpecializedILi2ELi2ELi4ENS5_IJNS4_1CILi4EEENSA_ILi1EEESC_EEEEENS5_IJNSA_ILi128EEESF_NSA_ILi64EEEEEENS_6half_tENS5_IJlSC_lEEESI_SJ_NS4_8TiledMMAINS4_8MMA_AtomIJNS4_26SM100_MMA_F16BF16_2x1SM_SSISI_SI_fLi128ELi128ELNS4_4UMMA5MajorE0ELSO_0ELNSN_7ScaleInE0ELSP_0EEEEEENS4_6LayoutINS5_IJSC_SC_SC_EEENS5_IJNSA_ILi0EEESU_SU_EEEEENS5_IJNS4_10UnderscoreESX_SX_EEEEENS4_18SM100_TMA_2SM_LOADENS4_14ComposedLayoutINS4_7SwizzleILi3ELi4ELi3EEENS4_18smem_ptr_flag_bitsILi16EEENSS_INS5_IJNSA_ILi8EEESG_EEENS5_IJSG_SC_EEEEEEEvNS4_8identityENS4_28SM100_TMA_2SM_LOAD_MULTICASTES1A_vS1B_EENS_8epilogue10collective18CollectiveEpilogueINS1E_23Sm100TmaWarpSpecializedILi4ELi2ELi16ELb1ELb0EEEJNS5_IJSG_SF_SG_EEENS5_IJNSS_ISG_SC_EENSS_INS5_IJNSA_ILi16EEENSA_ILi2EEEEEENS5_IJSC_SG_EEEEEEEESI_SJ_SI_SJ_NS1E_6fusion15FusionCallbacksIS1I_NS1R_17LinearCombinationISI_fSI_fLNS_15FloatRoundStyleE2EEES1J_S1Q_JEEENS4_5SM1004TMEM4LOAD26SM100_TMEM_LOAD_32dp32b16xENS4_13SM90_TMA_LOADENS11_INS12_ILi1ELi4ELi3EEES15_NSS_INS5_IJS16_S1L_EEENS5_IJS1L_SC_EEEEEEENS4_39AutoVectorizingCopyWithAssumedAlignmentILi128EEENS4_14SM90_TMA_STOREES26_S28_S28_EEEvvEEEEvNT_6ParamsE,(.L_x_191 - _ZN7cutlass13device_kernelINS_4gemm6kernel13GemmUniversalIN4cute5tupleIJiiiiEEENS1_10collective13CollectiveMmaINS1_35MainloopSm100TmaUmmaWarpSpecializedILi2ELi2ELi4ENS5_IJNS4_1CILi4EEENSA_ILi1EEESC_EEEEENS5_IJNSA_ILi128EEESF_NSA_ILi64EEEEEENS_6half_tENS5_IJlSC_lEEESI_SJ_NS4_8TiledMMAINS4_8MMA_AtomIJNS4_26SM100_MMA_F16BF16_2x1SM_SSISI_SI_fLi128ELi128ELNS4_4UMMA5MajorE0ELSO_0ELNSN_7ScaleInE0ELSP_0EEEEEENS4_6LayoutINS5_IJSC_SC_SC_EEENS5_IJNSA_ILi0EEESU_SU_EEEEENS5_IJNS4_10UnderscoreESX_SX_EEEEENS4_18SM100_TMA_2SM_LOADENS4_14ComposedLayoutINS4_7SwizzleILi3ELi4ELi3EEENS4_18smem_ptr_flag_bitsILi16EEENSS_INS5_IJNSA_ILi8EEESG_EEENS5_IJSG_SC_EEEEEEEvNS4_8identityENS4_28SM100_TMA_2SM_LOAD_MULTICASTES1A_vS1B_EENS_8epilogue10collective18CollectiveEpilogueINS1E_23Sm100TmaWarpSpecializedILi4ELi2ELi16ELb1ELb0EEEJNS5_IJSG_SF_SG_EEENS5_IJNSS_ISG_SC_EENSS_INS5_IJNSA_ILi16EEENSA_ILi2EEEEEENS5_IJSC_SG_EEEEEEEESI_SJ_SI_SJ_NS1E_6fusion15FusionCallbacksIS1I_NS1R_17LinearCombinationISI_fSI_fLNS_15FloatRoundStyleE2EEES1J_S1Q_JEEENS4_5SM1004TMEM4LOAD26SM100_TMEM_LOAD_32dp32b16xENS4_13SM90_TMA_LOADENS11_INS12_ILi1ELi4ELi3EEES15_NSS_INS5_IJS16_S1L_EEENS5_IJS1L_SC_EEEEEEENS4_39AutoVectorizingCopyWithAssumedAlignmentILi128EEENS4_14SM90_TMA_STOREES26_S28_S28_EEEvvEEEEvNT_6ParamsE)
        .other          _ZN7cutlass13device_kernelINS_4gemm6kernel13GemmUniversalIN4cute5tupleIJiiiiEEENS1_10collective13CollectiveMmaINS1_35MainloopSm100TmaUmmaWarpSpecializedILi2ELi2ELi4ENS5_IJNS4_1CILi4EEENSA_ILi1EEESC_EEEEENS5_IJNSA_ILi128EEESF_NSA_ILi64EEEEEENS_6half_tENS5_IJlSC_lEEESI_SJ_NS4_8TiledMMAINS4_8MMA_AtomIJNS4_26SM100_MMA_F16BF16_2x1SM_SSISI_SI_fLi128ELi128ELNS4_4UMMA5MajorE0ELSO_0ELNSN_7ScaleInE0ELSP_0EEEEEENS4_6LayoutINS5_IJSC_SC_SC_EEENS5_IJNSA_ILi0EEESU_SU_EEEEENS5_IJNS4_10UnderscoreESX_SX_EEEEENS4_18SM100_TMA_2SM_LOADENS4_14ComposedLayoutINS4_7SwizzleILi3ELi4ELi3EEENS4_18smem_ptr_flag_bitsILi16EEENSS_INS5_IJNSA_ILi8EEESG_EEENS5_IJSG_SC_EEEEEEEvNS4_8identityENS4_28SM100_TMA_2SM_LOAD_MULTICASTES1A_vS1B_EENS_8epilogue10collective18CollectiveEpilogueINS1E_23Sm100TmaWarpSpecializedILi4ELi2ELi16ELb1ELb0EEEJNS5_IJSG_SF_SG_EEENS5_IJNSS_ISG_SC_EENSS_INS5_IJNSA_ILi16EEENSA_ILi2EEEEEENS5_IJSC_SG_EEEEEEEESI_SJ_SI_SJ_NS1E_6fusion15FusionCallbacksIS1I_NS1R_17LinearCombinationISI_fSI_fLNS_15FloatRoundStyleE2EEES1J_S1Q_JEEENS4_5SM1004TMEM4LOAD26SM100_TMEM_LOAD_32dp32b16xENS4_13SM90_TMA_LOADENS11_INS12_ILi1ELi4ELi3EEES15_NSS_INS5_IJS16_S1L_EEENS5_IJS1L_SC_EEEEEEENS4_39AutoVectorizingCopyWithAssumedAlignmentILi128EEENS4_14SM90_TMA_STOREES26_S28_S28_EEEvvEEEEvNT_6ParamsE,@"STO_CUDA_ENTRY STV_DEFAULT"
_ZN7cutlass13device_kernelINS_4gemm6kernel13GemmUniversalIN4cute5tupleIJiiiiEEENS1_10collective13CollectiveMmaINS1_35MainloopSm100TmaUmmaWarpSpecializedILi2ELi2ELi4ENS5_IJNS4_1CILi4EEENSA_ILi1EEESC_EEEEENS5_IJNSA_ILi128EEESF_NSA_ILi64EEEEEENS_6half_tENS5_IJlSC_lEEESI_SJ_NS4_8TiledMMAINS4_8MMA_AtomIJNS4_26SM100_MMA_F16BF16_2x1SM_SSISI_SI_fLi128ELi128ELNS4_4UMMA5MajorE0ELSO_0ELNSN_7ScaleInE0ELSP_0EEEEEENS4_6LayoutINS5_IJSC_SC_SC_EEENS5_IJNSA_ILi0EEESU_SU_EEEEENS5_IJNS4_10UnderscoreESX_SX_EEEEENS4_18SM100_TMA_2SM_LOADENS4_14ComposedLayoutINS4_7SwizzleILi3ELi4ELi3EEENS4_18smem_ptr_flag_bitsILi16EEENSS_INS5_IJNSA_ILi8EEESG_EEENS5_IJSG_SC_EEEEEEEvNS4_8identityENS4_28SM100_TMA_2SM_LOAD_MULTICASTES1A_vS1B_EENS_8epilogue10collective18CollectiveEpilogueINS1E_23Sm100TmaWarpSpecializedILi4ELi2ELi16ELb1ELb0EEEJNS5_IJSG_SF_SG_EEENS5_IJNSS_ISG_SC_EENSS_INS5_IJNSA_ILi16EEENSA_ILi2EEEEEENS5_IJSC_SG_EEEEEEEESI_SJ_SI_SJ_NS1E_6fusion15FusionCallbacksIS1I_NS1R_17LinearCombinationISI_fSI_fLNS_15FloatRoundStyleE2EEES1J_S1Q_JEEENS4_5SM1004TMEM4LOAD26SM100_TMEM_LOAD_32dp32b16xENS4_13SM90_TMA_LOADENS11_INS12_ILi1ELi4ELi3EEES15_NSS_INS5_IJS16_S1L_EEENS5_IJS1L_SC_EEEEEEENS4_39AutoVectorizingCopyWithAssumedAlignmentILi128EEENS4_14SM90_TMA_STOREES26_S28_S28_EEEvvEEEEvNT_6ParamsE:
[----:B------:R-:W1:Y:S01]  /*0000*/  LDC R1, c[0x0][0x37c] ;  /* 0x0000df00ff017b82 */ /* 0x000e620000000800 */
[----:B------:R-:W2:Y:S01]  /*0010*/  S2R R60, SR_TID.X ;  /* 0x00000000003c7919 */ /* 0x000ea20000002100 */
[----:B------:R-:W3:Y:S06]  /*0020*/  LDCU.64 UR8, c[0x0][0x890] ;  /* 0x00011200ff0877ac */ /* 0x000eec0008000a00 */
[----:B------:R-:W4:Y:S01]  /*0030*/  S2UR UR47, SR_CgaCtaId ;  /* 0x00000000002f79c3 */ /* 0x000f220000008800 */
[----:B------:R-:W-:Y:S02]  /*0040*/  PRMT R46, RZ, 0x7610, R46 ;  /* 0x00007610ff2e7816 */ /* 0x000fe4000000002e */
[----:B------:R-:W-:Y:S01]  /*0050*/  ELECT P1, URZ, PT ;  /* 0x0000000000ff782f */ /* 0x000fe20003820000 */
[----:B---3--:R-:W-:-:S04]  /*0060*/  UISETP.NE.U32.AND UP0, UPT, UR8, URZ, UPT ;  /* 0x000000ff0800728c */ /* 0x008fc8000bf05070 */
[----:B------:R-:W-:Y:S02]  /*0070*/  UISETP.NE.AND.EX UP0, UPT, UR9, URZ, UPT, UP0 ;  /* 0x000000ff0900728c */ /* 0x000fe4000bf05300 */
[----:B----4-:R-:W-:Y:S02]  /*0080*/  ULOP3.LUT UR48, UR47, 0x1, URZ, 0xc0, !UPT ;  /* 0x000000012f307892 */ /* 0x010fe4000f8ec0ff */
[----:B------:R-:W-:Y:S01]  /*0090*/  ULOP3.LUT UR49, UR47, 0x1, URZ, 0x3c, !UPT ;  /* 0x000000012f317892 */ /* 0x000fe2000f8e3cff */
[----:B--2---:R-:W-:-:S05]  /*00a0*/  SHF.R.U32.HI R47, RZ, 0x5, R60 ;  /* 0x00000005ff2f7819 */ /* 0x004fca000001163c */
[----:B------:R-:W2:Y:S02]  /*00b0*/  SHFL.IDX PT, R0, R47, RZ, 0x1f ;  /* 0x00001fff2f007589 */ /* 0x000ea400000e0000 */
[----:B--2---:R-:W-:Y:S01]  /*00c0*/  R2UR UR18, R0 ;  /* 0x00000000001272ca */ /* 0x004fe200000e0000 */
[----:B-1----:R-:W-:-:S14]  /*00d0*/  BRA.U UP0, `(.L_x_0) ;  /* 0x0000000100307547 */ /* 0x002fdc000b800000 */
[----:B------:R-:W1:Y:S02]  /*00e0*/  LDCU.64 UR4, c[0x0][0x888] ;  /* 0x00011100ff0477ac */ /* 0x000e640008000a00 */
[----:B-1----:R-:W-:-:S04]  /*00f0*/  UISETP.NE.U32.AND UP0, UPT, UR4, URZ, UPT ;  /* 0x000000ff0400728c */ /* 0x002fc8000bf05070 */
[----:B------:R-:W-:-:S09]  /*0100*/  UISETP.NE.AND.EX UP0, UPT, UR5, URZ, UPT, UP0 ;  /* 0x000000ff0500728c */ /* 0x000fd2000bf05300 */
[----:B------:R-:W-:Y:S05]  /*0110*/  BRA.U !UP0, `(.L_x_1) ;  /* 0x0000000108147547 */ /* 0x000fea000b800000 */
[----:B------:R-:W1:Y:S01]  /*0120*/  LDC.64 R2, c[0x0][0x888] ;  /* 0x00022200ff027b82 */ /* 0x000e620000000a00 */
[----:B------:R-:W1:Y:S02]  /*0130*/  LDCU.64 UR4, c[0x0][0x358] ;  /* 0x00006b00ff0477ac */ /* 0x000e640008000a00 */
[----:B-1----:R1:W5:Y:S01]  /*0140*/  LDG.E R27, desc[UR4][R2.64] ;  /* 0x00000004021b7981 */ /* 0x002362000c1e1900 */
[----:B------:R-:W-:Y:S01]  /*0150*/  HFMA2 R46, -RZ, RZ, 0, 5.9604644775390625e-08 ;  /* 0x00000001ff2e7431 */ /* 0x000fe200000001ff */
[----:B------:R-:W-:Y:S05]  /*0160*/  BRA `(.L_x_0) ;  /* 0x00000000000c7947 */ /* 0x000fea0003800000 */
.L_x_1:
[----:B------:R-:W1:Y:S01]  /*0170*/  LDCU UR4, c[0x0][0x880] ;  /* 0x00011000ff0477ac */ /* 0x000e620008000800 */
[----:B------:R-:W-:Y:S01]  /*0180*/  HFMA2 R46, -RZ, RZ, 0, 5.9604644775390625e-08 ;  /* 0x00000001ff2e7431 */ /* 0x000fe200000001ff */
[----:B-1----:R-:W-:-:S07]  /*0190*/  MOV R27, UR4 ;  /* 0x00000004001b7c02 */ /* 0x002fce0008000f00 */
.L_x_0:
[----:B------:R-:W2:Y:S02]  /*01a0*/  LDCU.64 UR4, c[0x0][0x8b0] ;  /* 0x00011600ff0477ac */ /* 0x000ea40008000a00 */
[----:B--2---:R-:W-:-:S04]  /*01b0*/  UISETP.NE.U32.AND UP0, UPT, UR4, URZ, UPT ;  /* 0x000000ff0400728c */ /* 0x004fc8000bf05070 */
[----:B------:R-:W-:-:S09]  /*01c0*/  UISETP.NE.AND.EX UP0, UPT, UR5, URZ, UPT, UP0 ;  /* 0x000000ff0500728c */ /* 0x000fd2000bf05300 */
[----:B------:R-:W-:Y:S05]  /*01d0*/  BRA.U UP0, `(.L_x_2) ;  /* 0x0000000100287547 */ /* 0x000fea000b800000 */
[----:B------:R-:W2:Y:S02]  /*01e0*/  LDCU.64 UR4, c[0x0][0x8a8] ;  /* 0x00011500ff0477ac */ /* 0x000ea40008000a00 */
[----:B--2---:R-:W-:-:S04]  /*01f0*/  UISETP.NE.U32.AND UP0, UPT, UR4, URZ, UPT ;  /* 0x000000ff0400728c */ /* 0x004fc8000bf05070 */
[----:B------:R-:W-:-:S09]  /*0200*/  UISETP.NE.AND.EX UP0, UPT, UR5, URZ, UPT, UP0 ;  /* 0x000000ff0500728c */ /* 0x000fd2000bf05300 */
[----:B------:R-:W-:Y:S05]  /*0210*/  BRA.U !UP0, `(.L_x_3) ;  /* 0x0000000108107547 */ /* 0x000fea000b800000 */
[----:B------:R-:W2:Y:S01]  /*0220*/  LDC.64 R24, c[0x0][0x8a8] ;  /* 0x00022a00ff187b82 */ /* 0x000ea20000000a00 */
[----:B------:R-:W2:Y:S02]  /*0230*/  LDCU.64 UR4, c[0x0][0x358] ;  /* 0x00006b00ff0477ac */ /* 0x000ea40008000a00 */
[----:B--2---:R2:W5:Y:S01]  /*0240*/  LDG.E R24, desc[UR4][R24.64] ;  /* 0x0000000418187981 */ /* 0x004562000c1e1900 */
[----:B------:R-:W-:Y:S05]  /*0250*/  BRA `(.L_x_2) ;  /* 0x0000000000087947 */ /* 0x000fea0003800000 */
.L_x_3:
[----:B------:R-:W2:Y:S02]  /*0260*/  LDCU UR4, c[0x0][0x8a0] ;  /* 0x00011400ff0477ac */ /* 0x000ea40008000800 */
[----:B--2---:R-:W-:Y:S02]  /*0270*/  MOV R24, UR4 ;  /* 0x0000000400187c02 */ /* 0x004fe40008000f00 */
.L_x_2:
[----:B------:R-:W-:Y:S01]  /*0280*/  IMAD.U32 R0, RZ, RZ, UR18 ;  /* 0x00000012ff007e24 */ /* 0x000fe2000f8e00ff */
[----:B------:R-:W-:Y:S04]  /*0290*/  BSSY.RECONVERGENT B0, `(.L_x_4) ;  /* 0x000000c000007945 */ /* 0x000fe80003800200 */
[C---:B------:R-:W-:Y:S02]  /*02a0*/  ISETP.NE.OR P2, PT, R0.reuse, 0x1, !P1 ;  /* 0x000000010000780c */ /* 0x040fe40004f45670 */
[----:B------:R-:W-:-:S11]  /*02b0*/  ISETP.NE.OR P0, PT, R0, 0x3, !P1 ;  /* 0x000000030000780c */ /* 0x000fd60004f05670 */
[----:B------:R-:W-:Y:S05]  /*02c0*/  @P2 BRA `(.L_x_5) ;  /* 0x0000000000202947 */ /* 0x000fea0003800000 */
[----:B------:R-:W3:Y:S02]  /*02d0*/  LDCU.64 UR4, c[0x0][0x348] ;  /* 0x00006900ff0477ac */ /* 0x000ee40008000a00 */
[----:B---3--:R-:W-:Y:S02]  /*02e0*/  UIADD3 UR6, UP1, UPT, UR4, 0x80, URZ ;  /* 0x0000008004067890 */ /* 0x008fe4000ff3e0ff */
[----:B------:R-:W-:Y:S02]  /*02f0*/  UIADD3 UR4, UP0, UPT, UR4, 0x180, URZ ;  /* 0x0000018004047890 */ /* 0x000fe4000ff1e0ff */
[----:B------:R-:W-:Y:S02]  /*0300*/  UIADD3.X UR7, UPT, UPT, URZ, UR5, URZ, UP1, !UPT ;  /* 0x00000005ff077290 */ /* 0x000fe40008ffe4ff */
[----:B------:R-:W-:-:S07]  /*0310*/  UIADD3.X UR5, UPT, UPT, URZ, UR5, URZ, UP0, !UPT ;  /* 0x00000005ff057290 */ /* 0x000fce00087fe4ff */
[----:B------:R3:W-:Y:S02]  /*0320*/  UTMACCTL.PF [UR6] ;  /* 0x00000000060079b9 */ /* 0x0007e40008040000 */
[----:B------:R3:W-:Y:S02]  /*0330*/  UTMACCTL.PF [UR4] ;  /* 0x00000000040079b9 */ /* 0x0007e40008040000 */
[----:B---3--:R-:W-:Y:S01]  /*0340*/  NOP ;  /* 0x0000000000007918 */ /* 0x008fe20000000000 */
.L_x_5:
[----:B------:R-:W-:Y:S05]  /*0350*/  BSYNC.RECONVERGENT B0 ;  /* 0x0000000000007941 */ /* 0x000fea0003800200 */
.L_x_4:
[----:B------:R-:W-:Y:S04]  /*0360*/  BSSY.RECONVERGENT B0, `(.L_x_6) ;  /* 0x000000a000007945 */ /* 0x000fe80003800200 */
        /* <DEDUP_REMOVED lines=9> */
.L_x_7:
[----:B------:R-:W-:Y:S05]  /*0400*/  BSYNC.RECONVERGENT B0 ;  /* 0x0000000000007941 */ /* 0x000fea0003800200 */
.L_x_6:
[----:B------:R-:W3:Y:S01]  /*0410*/  LDCU.64 UR4, c[0x0][0x888] ;  /* 0x00011100ff0477ac */ /* 0x000ee20008000a00 */
[----:B------:R-:W-:Y:S02]  /*0420*/  UISETP.EQ.U32.AND UP2, UPT, UR8, URZ, UPT ;  /* 0x000000ff0800728c */ /* 0x000fe4000bf42070 */
[----:B------:R-:W-:Y:S02]  /*0430*/  UPLOP3.LUT UP4, UPT, UPT, UPT, UPT, 0x80, 0x8 ;  /* 0x000000000008789c */ /* 0x000fe40003f8f070 */
[----:B---3--:R-:W-:-:S04]  /*0440*/  UISETP.NE.U32.AND UP0, UPT, UR4, URZ, UPT ;  /* 0x000000ff0400728c */ /* 0x008fc8000bf05070 */
[----:B------:R-:W-:-:S04]  /*0450*/  UISETP.NE.AND.EX UP1, UPT, UR5, URZ, UPT, UP0 ;  /* 0x000000ff0500728c */ /* 0x000fc8000bf25300 */
[----:B------:R-:W-:-:S04]  /*0460*/  UISETP.EQ.OR.EX UP3, UPT, UR9, URZ, !UP1, UP2 ;  /* 0x000000ff0900728c */ /* 0x000fc8000cf62720 */
[----:B------:R-:W-:-:S06]  /*0470*/  UP2UR UR4, UPR, URZ, 0x8 ;  /* 0x00000008ff047883 */ /* 0x000fcc0008000000 */
[----:B------:R-:W-:Y:S01]  /*0480*/  MOV R51, UR4 ;  /* 0x0000000400337c02 */ /* 0x000fe20008000f00 */
[----:B------:R-:W-:Y:S06]  /*0490*/  BRA.U !UP3, `(.L_x_8) ;  /* 0x000000010b207547 */ /* 0x000fec000b800000 */
[----:B------:R-:W-:Y:S01]  /*04a0*/  UISETP.NE.U32.AND UP2, UPT, UR8, URZ, UPT ;  /* 0x000000ff0800728c */ /* 0x000fe2000bf45070 */
[----:B-----5:R-:W-:Y:S01]  /*04b0*/  FSETP.NEU.AND P0, PT, R27, RZ, PT ;  /* 0x000000ff1b00720b */ /* 0x020fe20003f0d000 */
[----:B------:R-:W-:Y:S02]  /*04c0*/  USEL UR4, URZ, 0xffffffff, UP1 ;  /* 0xffffffffff047887 */ /* 0x000fe40008800000 */
[----:B------:R-:W-:-:S10]  /*04d0*/  UISETP.NE.AND.EX UP2, UPT, UR9, URZ, UPT, UP2 ;  /* 0x000000ff0900728c */ /* 0x000fd4000bf45320 */
[----:B------:R-:W-:Y:S01]  /*04e0*/  VOTEU.ANY UP0, P0 ;  /* 0x0000000000ff7886 */ /* 0x000fe20000000100 */
[----:B------:R-:W-:-:S04]  /*04f0*/  @!UP2 USEL UR4, URZ, 0xffffffff, UP0 ;  /* 0xffffffffff04a887 */ /* 0x000fc80008000000 */
[----:B------:R-:W-:-:S04]  /*0500*/  ULOP3.LUT UR4, UR4, 0x1, URZ, 0xc0, !UPT ;  /* 0x0000000104047892 */ /* 0x000fc8000f8ec0ff */
[----:B------:R-:W-:-:S11]  /*0510*/  UISETP.NE.U32.AND UP4, UPT, UR4, 0x1, UPT ;  /* 0x000000010400788c */ /* 0x000fd6000bf85070 */
.L_x_8:
[----:B------:R-:W3:Y:S01]  /*0520*/  SHFL.IDX PT, R0, R47, RZ, 0x1f ;  /* 0x00001fff2f007589 */ /* 0x000ee200000e0000 */
[----:B------:R-:W-:-:S04]  /*0530*/  UISETP.NE.AND UP0, UPT, UR18, 0x2, UPT ;  /* 0x000000021200788c */ /* 0x000fc8000bf05270 */
[----:B------:R-:W-:Y:S02]  /*0540*/  UISETP.EQ.AND UP2, UPT, UR48, URZ, !UP0 ;  /* 0x000000ff3000728c */ /* 0x000fe4000c742270 */
[----:B------:R-:W-:-:S04]  /*0550*/  USEL UR55, URZ, 0x1, UP0 ;  /* 0x00000001ff377887 */ /* 0x000fc80008000000 */
[----:B------:R-:W-:Y:S02]  /*0560*/  PLOP3.LUT P3, PT, P1, PT, UP2, 0x80, 0x8 ;  /* 0x000000000008781c */ /* 0x000fe40000f6f028 */
[----:B---3--:R-:W-:-:S13]  /*0570*/  ISETP.NE.AND P0, PT, R0, RZ, PT ;  /* 0x000000ff0000720c */ /* 0x008fda0003f05270 */
[----:B------:R-:W-:Y:S05]  /*0580*/  @P0 BRA `(.L_x_9) ;  /* 0x0000000000440947 */ /* 0x000fea0003800000 */
[----:B------:R-:W-:Y:S01]  /*0590*/  UMOV UR4, 0x400 ;  /* 0x0000040000047882 */ /* 0x000fe20000000000 */
[----:B------:R-:W-:Y:S01]  /*05a0*/  UMOV UR8, 0x1 ;  /* 0x0000000100087882 */ /* 0x000fe20000000000 */
[----:B------:R-:W-:Y:S01]  /*05b0*/  UMOV UR6, 0x2 ;  /* 0x0000000200067882 */ /* 0x000fe20000000000 */
[----:B------:R-:W-:Y:S02]  /*05c0*/  ULEA UR4, UR47, UR4, 0x18 ;  /* 0x000000042f047291 */ /* 0x000fe4000f8ec0ff */
[----:B------:R-:W-:-:S04]  /*05d0*/  UIADD3 UR8, UPT, UPT, -UR8, 0x100000, URZ ;  /* 0x0010000008087890 */ /* 0x000fc8000fffe1ff */
[----:B------:R-:W-:Y:S02]  /*05e0*/  USHF.L.U32 UR9, UR8, 0xb, URZ ;  /* 0x0000000b08097899 */ /* 0x000fe400080006ff */
[----:B------:R-:W-:Y:S02]  /*05f0*/  USHF.L.U32 UR8, UR8, 0x1, URZ ;  /* 0x0000000108087899 */ /* 0x000fe400080006ff */
[----:B------:R-:W-:-:S04]  /*0600*/  UIADD3 UR6, UPT, UPT, -UR6, 0x100000, URZ ;  /* 0x0010000006067890 */ /* 0x000fc8000fffe1ff */
[----:B------:R-:W-:Y:S02]  /*0610*/  USHF.L.U32 UR7, UR6, 0xb, URZ ;  /* 0x0000000b06077899 */ /* 0x000fe400080006ff */
[----:B------:R-:W-:Y:S01]  /*0620*/  USHF.L.U32 UR6, UR6, 0x1, URZ ;  /* 0x0000000106067899 */ /* 0x000fe200080006ff */
[----:B------:R-:W-:Y:S01]  /*0630*/  ELECT P0, URZ, PT ;  /* 0x0000000000ff782f */ /* 0x000fe20003800000 */
[----:B------:R-:W3:Y:S02]  /*0640*/  FENCE.VIEW.ASYNC.S ;  /* 0x00000000000073c6 */ /* 0x000ee40000000000 */
[----:B---3--:R3:W4:Y:S08]  /*0650*/  SYNCS.EXCH.64 URZ, [UR4], UR8 ;  /* 0x0000000804ff75b2 */ /* 0x0087300008000100 */
[----:B------:R3:W1:Y:S01]  /*0660*/  SYNCS.EXCH.64 URZ, [UR4+0x10], UR6 ;  /* 0x0000100604ff75b2 */ /* 0x0006620008000100 */
[----:B------:R3:W1:Y:S01]  /*0670*/  SYNCS.EXCH.64 URZ, [UR4+0x8], UR8 ;  /* 0x0000080804ff75b2 */ /* 0x0006620008000100 */
[----:B------:R3:W1:Y:S01]  /*0680*/  SYNCS.EXCH.64 URZ, [UR4+0x18], UR6 ;  /* 0x0000180604ff75b2 */ /* 0x0006620008000100 */
[----:B------:R-:W-:Y:S01]  /*0690*/  NOP ;  /* 0x0000000000007918 */ /* 0x000fe20000000000 */
.L_x_9:
[----:B------:R-:W2:Y:S01]  /*06a0*/  SHFL.IDX PT, R0, R47, RZ, 0x1f ;  /* 0x00001fff2f007589 */ /* 0x000ea200000e0000 */
[----:B------:R-:W-:Y:S01]  /*06b0*/  NOP ;  /* 0x0000000000007918 */ /* 0x000fe20000000000 */
[----:B--2---:R-:W-:-:S13]  /*06c0*/  ISETP.NE.AND P0, PT, R0, 0x1, PT ;  /* 0x000000010000780c */ /* 0x004fda0003f05270 */
[----:B------:R-:W-:Y:S05]  /*06d0*/  @P0 BRA `(.L_x_10) ;  /* 0x0000000000540947 */ /* 0x000fea0003800000 */
[----:B---3--:R-:W-:Y:S01]  /*06e0*/  UMOV UR4, 0x400 ;  /* 0x0000040000047882 */ /* 0x008fe20000000000 */
        /* <DEDUP_REMOVED lines=10> */
[----:B------:R-:W2:Y:S02]  /*0790*/  FENCE.VIEW.ASYNC.S ;  /* 0x00000000000073c6 */ /* 0x000ea40000000000 */
[----:B--2---:R2:W3:Y:S08]  /*07a0*/  SYNCS.EXCH.64 URZ, [UR4+0x20], UR8 ;  /* 0x0000200804ff75b2 */ /* 0x0044f00008000100 */
[----:B------:R2:W1:Y:S01]  /*07b0*/  SYNCS.EXCH.64 URZ, [UR4+0x40], UR6 ;  /* 0x0000400604ff75b2 */ /* 0x0004620008000100 */
[----:B------:R2:W1:Y:S01]  /*07c0*/  SYNCS.EXCH.64 URZ, [UR4+0x28], UR8 ;  /* 0x0000280804ff75b2 */ /* 0x0004620008000100 */
[----:B------:R2:W1:Y:S01]  /*07d0*/  SYNCS.EXCH.64 URZ, [UR4+0x48], UR6 ;  /* 0x0000480604ff75b2 */ /* 0x0004620008000100 */
[----:B------:R2:W1:Y:S01]  /*07e0*/  SYNCS.EXCH.64 URZ, [UR4+0x30], UR8 ;  /* 0x0000300804ff75b2 */ /* 0x0004620008000100 */
[----:B------:R2:W1:Y:S01]  /*07f0*/  SYNCS.EXCH.64 URZ, [UR4+0x50], UR6 ;  /* 0x0000500604ff75b2 */ /* 0x0004620008000100 */
[----:B------:R2:W1:Y:S01]  /*0800*/  SYNCS.EXCH.64 URZ, [UR4+0x38], UR8 ;  /* 0x0000380804ff75b2 */ /* 0x0004620008000100 */
[----:B------:R2:W1:Y:S01]  /*0810*/  SYNCS.EXCH.64 URZ, [UR4+0x58], UR6 ;  /* 0x0000580604ff75b2 */ /* 0x0004620008000100 */
[----:B------:R-:W-:Y:S01]  /*0820*/  NOP ;  /* 0x0000000000007918 */ /* 0x000fe20000000000 */
.L_x_10:
[----:B------:R-:W4:Y:S01]  /*0830*/  SHFL.IDX PT, R0, R47, RZ, 0x1f ;  /* 0x00001fff2f007589 */ /* 0x000f2200000e0000 */
[----:B------:R-:W-:Y:S01]  /*0840*/  NOP ;  /* 0x0000000000007918 */ /* 0x000fe20000000000 */
[----:B----4-:R-:W-:-:S13]  /*0850*/  ISETP.NE.AND P0, PT, R0, 0x3, PT ;  /* 0x000000030000780c */ /* 0x010fda0003f05270 */
[----:B------:R-:W-:Y:S05]  /*0860*/  @P0 BRA `(.L_x_11) ;  /* 0x00000000002c0947 */ /* 0x000fea0003800000 */
[----:B--23--:R-:W-:Y:S01]  /*0870*/  UMOV UR6, 0x400 ;  /* 0x0000040000067882 */ /* 0x00cfe20000000000 */
[----:B------:R-:W-:Y:S01]  /*0880*/  UMOV UR4, 0x20 ;  /* 0x0000002000047882 */ /* 0x000fe20000000000 */
[----:B------:R-:W-:Y:S02]  /*0890*/  ULEA UR6, UR47, UR6, 0x18 ;  /* 0x000000062f067291 */ /* 0x000fe4000f8ec0ff */
[----:B------:R-:W-:-:S04]  /*08a0*/  UIADD3 UR4, UPT, UPT, -UR4, 0x100000, URZ ;  /* 0x0010000004047890 */ /* 0x000fc8000fffe1ff */
[----:B------:R-:W-:Y:S02]  /*08b0*/  USHF.L.U32 UR5, UR4, 0xb, URZ ;  /* 0x0000000b04057899 */ /* 0x000fe400080006ff */
[----:B------:R-:W-:Y:S01]  /*08c0*/  USHF.L.U32 UR4, UR4, 0x1, URZ ;  /* 0x0000000104047899 */ /* 0x000fe200080006ff */
[----:B------:R-:W-:Y:S01]  /*08d0*/  ELECT P0, URZ, PT ;  /* 0x0000000000ff782f */ /* 0x000fe20003800000 */
[----:B------:R-:W2:Y:S10]  /*08e0*/  FENCE.VIEW.ASYNC.S ;  /* 0x00000000000073c6 */ /* 0x000eb40000000000 */
[----:B--2---:R4:W2:Y:S01]  /*08f0*/  SYNCS.EXCH.64 URZ, [UR6+0x60], UR4 ;  /* 0x0000600406ff75b2 */ /* 0x0048a20008000100 */
[----:B------:R4:W3:Y:S02]  /*0900*/  SYNCS.EXCH.64 URZ, [UR6+0x68], UR4 ;  /* 0x0000680406ff75b2 */ /* 0x0008e40008000100 */
[----:B----4-:R-:W-:Y:S01]  /*0910*/  NOP ;  /* 0x0000000000007918 */ /* 0x010fe20000000000 */
.L_x_11:
[----:B------:R-:W4:Y:S01]  /*0920*/  SHFL.IDX PT, R0, R47, RZ, 0x1f ;  /* 0x00001fff2f007589 */ /* 0x000f2200000e0000 */
[----:B------:R-:W-:Y:S01]  /*0930*/  NOP ;  /* 0x0000000000007918 */ /* 0x000fe20000000000 */
[----:B----4-:R-:W-:-:S13]  /*0940*/  ISETP.NE.AND P0, PT, R0, 0x4, PT ;  /* 0x000000040000780c */ /* 0x010fda0003f05270 */
[----:B------:R-:W-:Y:S05]  /*0950*/  @P0 BRA `(.L_x_12) ;  /* 0x0000000000480947 */ /* 0x000fea0003800000 */
[----:B--23--:R-:W-:Y:S01]  /*0960*/  UMOV UR4, 0x3a0 ;  /* 0x000003a000047882 */ /* 0x00cfe20000000000 */
[----:B------:R-:W-:Y:S01]  /*0970*/  UMOV UR6, 0x400 ;  /* 0x0000040000067882 */ /* 0x000fe20000000000 */
[----:B------:R-:W-:Y:S01]  /*0980*/  USEL UR4, UR4, 0x320, UP4 ;  /* 0x0000032004047887 */ /* 0x000fe2000a000000 */
        /* <DEDUP_REMOVED lines=10> */
[----:B--2---:R4:W2:Y:S08]  /*0a30*/  SYNCS.EXCH.64 URZ, [UR6+0x70], UR8 ;  /* 0x0000700806ff75b2 */ /* 0x0048b00008000100 */
[----:B------:R4:W3:Y:S01]  /*0a40*/  SYNCS.EXCH.64 URZ, [UR6+0x80], UR4 ;  /* 0x0000800406ff75b2 */ /* 0x0008e20008000100 */
[----:B------:R4:W1:Y:S01]  /*0a50*/  SYNCS.EXCH.64 URZ, [UR6+0x78], UR8 ;  /* 0x0000780806ff75b2 */ /* 0x0008620008000100 */
[----:B------:R4:W1:Y:S02]  /*0a60*/  SYNCS.EXCH.64 URZ, [UR6+0x88], UR4 ;  /* 0x0000880406ff75b2 */ /* 0x0008640008000100 */
[----:B----4-:R-:W-:Y:S01]  /*0a70*/  NOP ;  /* 0x0000000000007918 */ /* 0x010fe20000000000 */
.L_x_12:
[----:B------:R-:W4:Y:S01]  /*0a80*/  SHFL.IDX PT, R0, R47, RZ, 0x1f ;  /* 0x00001fff2f007589 */ /* 0x000f2200000e0000 */
[----:B------:R-:W-:Y:S01]  /*0a90*/  NOP ;  /* 0x0000000000007918 */ /* 0x000fe20000000000 */
[----:B----4-:R-:W-:-:S13]  /*0aa0*/  ISETP.NE.AND P0, PT, R0, 0x5, PT ;  /* 0x000000050000780c */ /* 0x010fda0003f05270 */
[----:B------:R-:W-:Y:S05]  /*0ab0*/  @P0 BRA `(.L_x_13) ;  /* 0x0000000000540947 */ /* 0x000fea0003800000 */
[----:B--23--:R-:W-:Y:S01]  /*0ac0*/  UMOV UR4, 0x400 ;  /* 0x0000040000047882 */ /* 0x00cfe20000000000 */
        /* <DEDUP_REMOVED lines=14> */
[----:B------:R4:W1:Y:S01]  /*0bb0*/  SYNCS.EXCH.64 URZ, [UR4+0xb8], UR8 ;  /* 0x0000b80804ff75b2 */ /* 0x0008620008000100 */
[----:B------:R4:W1:Y:S01]  /*0bc0*/  SYNCS.EXCH.64 URZ, [UR4+0xa0], UR6 ;  /* 0x0000a00604ff75b2 */ /* 0x0008620008000100 */
[----:B------:R4:W1:Y:S01]  /*0bd0*/  SYNCS.EXCH.64 URZ, [UR4+0xc0], UR8 ;  /* 0x0000c00804ff75b2 */ /* 0x0008620008000100 */
[----:B------:R4:W1:Y:S01]  /*0be0*/  SYNCS.EXCH.64 URZ, [UR4+0xa8], UR6 ;  /* 0x0000a80604ff75b2 */ /* 0x0008620008000100 */
[----:B------:R4:W1:Y:S02]  /*0bf0*/  SYNCS.EXCH.64 URZ, [UR4+0xc8], UR8 ;  /* 0x0000c80804ff75b2 */ /* 0x0008640008000100 */
[----:B----4-:R-:W-:Y:S01]  /*0c00*/  NOP ;  /* 0x0000000000007918 */ /* 0x010fe20000000000 */
.L_x_13:
[----:B------:R-:W4:Y:S01]  /*0c10*/  SHFL.IDX PT, R0, R47, RZ, 0x1f ;  /* 0x00001fff2f007589 */ /* 0x000f2200000e0000 */
[----:B------:R-:W-:Y:S01]  /*0c20*/  ISETP.NE.OR P1, PT, RZ, UR18, !P1 ;  /* 0x00000012ff007c0c */ /* 0x000fe2000cf25670 */
        /* <DEDUP_REMOVED lines=12> */
[----:B------:R4:W3:Y:S01]  /*0cf0*/  SYNCS.EXCH.64 URZ, [UR4+0xe0], UR6 ;  /* 0x0000e00604ff75b2 */ /* 0x0008e20008000100 */
[----:B------:R4:W1:Y:S01]  /*0d00*/  SYNCS.EXCH.64 URZ, [UR4+0xd8], UR6 ;  /* 0x0000d80604ff75b2 */ /* 0x0008620008000100 */
[----:B------:R4:W1:Y:S02]  /*0d10*/  SYNCS.EXCH.64 URZ, [UR4+0xe8], UR6 ;  /* 0x0000e80604ff75b2 */ /* 0x0008640008000100 */
[----:B----4-:R-:W-:Y:S01]  /*0d20*/  NOP ;  /* 0x0000000000007918 */ /* 0x010fe20000000000 */
.L_x_14:
[----:B------:R-:W-:Y:S01]  /*0d30*/  VOTEU.ALL UP0, P1 ;  /* 0x0000000000ff7886 */ /* 0x000fe20000800000 */
[----:B--23--:R-:W-:Y:S01]  /*0d40*/  UMOV UR4, 0x20 ;  /* 0x0000002000047882 */ /* 0x00cfe20000000000 */
[----:B------:R-:W2:Y:S01]  /*0d50*/  LDCU UR7, c[0x0][0x36c] ;  /* 0x00006d80ff0777ac */ /* 0x000ea20008000800 */
[----:B------:R-:W-:Y:S01]  /*0d60*/  NOP ;  /* 0x0000000000007918 */ /* 0x000fe20000000000 */
[----:B------:R-:W-:Y:S01]  /*0d70*/  LOP3.LUT R0, R60, 0x1f, RZ, 0xc0, !PT ;  /* 0x0000001f3c007812 */ /* 0x000fe200078ec0ff */
[----:B------:R-:W-:Y:S01]  /*0d80*/  @!UP0 UMOV UR6, 0x400 ;  /* 0x0000040000068882 */ /* 0x000fe20000000000 */
[----:B------:R-:W-:-:S04]  /*0d90*/  @!UP0 UIADD3 UR4, UPT, UPT, -UR4, 0x100000, URZ ;  /* 0x0010000004048890 */ /* 0x000fc8000fffe1ff */
[----:B------:R-:W-:Y:S02]  /*0da0*/  @!UP0 USHF.L.U32 UR5, UR4, 0xb, URZ ;  /* 0x0000000b04058899 */ /* 0x000fe400080006ff */
[----:B------:R-:W-:Y:S02]  /*0db0*/  @!UP0 USHF.L.U32 UR4, UR4, 0x1, URZ ;  /* 0x0000000104048899 */ /* 0x000fe400080006ff */
[----:B------:R-:W-:Y:S01]  /*0dc0*/  @!UP0 ULEA UR6, UR47, UR6, 0x18 ;  /* 0x000000062f068291 */ /* 0x000fe2000f8ec0ff */
[----:B------:R-:W-:Y:S01]  /*0dd0*/  VOTEU.ALL UP0, P1 ;  /* 0x0000000000ff7886 */ /* 0x000fe20000800000 */
[----:B------:R-:W-:Y:S02]  /*0de0*/  UISETP.NE.AND UP5, UPT, UR18, URZ, UPT ;  /* 0x000000ff1200728c */ /* 0x000fe4000bfa5270 */
[----:B--2---:R-:W-:Y:S01]  /*0df0*/  UISETP.EQ.U32.AND UP6, UPT, UR7, 0x1, UPT ;  /* 0x000000010700788c */ /* 0x004fe2000bfc2070 */
[----:B------:R-:W2:Y:S07]  /*0e00*/  FENCE.VIEW.ASYNC.S ;  /* 0x00000000000073c6 */ /* 0x000eae0000000000 */
[----:B--2---:R2:W3:Y:S01]  /*0e10*/  @!UP0 SYNCS.EXCH.64 URZ, [UR6+0xf0], UR4 ;  /* 0x0000f00406ff85b2 */ /* 0x0044e20008000100 */
[----:B------:R-:W-:Y:S05]  /*0e20*/  BRA.U !UP6, `(.L_x_15) ;  /* 0x000000010e087547 */ /* 0x000fea000b800000 */
[----:B-1-3--:R-:W-:Y:S01]  /*0e30*/  UCGABAR_ARV ;  /* 0x00000000000079c7 */ /* 0x00afe20008000000 */
[----:B------:R-:W-:Y:S05]  /*0e40*/  BRA `(.L_x_16) ;  /* 0x0000000000047947 */ /* 0x000fea0003800000 */
.L_x_15:
[----:B-1-3--:R-:W-:Y:S01]  /*0e50*/  NOP ;  /* 0x0000000000007918 */ /* 0x00afe20000000000 */
.L_x_16:
[----:B------:R-:W1:Y:S01]  /*0e60*/  S2UR UR31, SR_CTAID.X ;  /* 0x00000000001f79c3 */ /* 0x000e620000002500 */
[----:B------:R-:W-:-:S05]  /*0e70*/  CS2R.32 R50, SR_CgaSize ;  /* 0x0000000000327805 */ /* 0x000fca0000008a00 */
[----:B------:R-:W-:-:S05]  /*0e80*/  IMAD R50, R50, -0xa0, RZ ;  /* 0xffffff6032327824 */ /* 0x000fca00078e02ff */
[----:B--2---:R-:W-:-:S14]  /*0e90*/  R2UR UR5, R50 ;  /* 0x00000000320572ca */ /* 0x004fdc00000e0000 */
[----:B------:R-:W2:Y:S01]  /*0ea0*/  LDCU UR5, c[0x0][UR5+0x2b0] ;  /* 0x00005600050577ac */ /* 0x000ea20008000800 */
[----:B------:R-:W-:-:S05]  /*0eb0*/  CS2R.32 R50, SR_CgaSize ;  /* 0x0000000000327805 */ /* 0x000fca0000008a00 */
[----:B------:R-:W-:-:S05]  /*0ec0*/  IMAD R50, R50, -0xa0, RZ ;  /* 0xffffff6032327824 */ /* 0x000fca00078e02ff */
[----:B------:R-:W-:-:S14]  /*0ed0*/  R2UR UR4, R50 ;  /* 0x00000000320472ca */ /* 0x000fdc00000e0000 */
[----:B------:R-:W3:Y:S01]  /*0ee0*/  LDCU UR4, c[0x0][UR4+0x2b4] ;  /* 0x00005680040477ac */ /* 0x000ee20008000800 */
[----:B------:R-:W4:Y:S01]  /*0ef0*/  S2UR UR30, SR_CTAID.Y ;  /* 0x00000000001e79c3 */ /* 0x000f220000002600 */
[----:B------:R-:W-:-:S05]  /*0f00*/  CS2R.32 R50, SR_CgaSize ;  /* 0x0000000000327805 */ /* 0x000fca0000008a00 */
[----:B------:R-:W-:-:S05]  /*0f10*/  IMAD R50, R50, -0xa0, RZ ;  /* 0xffffff6032327824 */ /* 0x000fca00078e02ff */
[----:B------:R-:W-:-:S14]  /*0f20*/  R2UR UR7, R50 ;  /* 0x00000000320772ca */ /* 0x000fdc00000e0000 */
[----:B------:R-:W3:Y:S01]  /*0f30*/  LDCU UR7, c[0x0][UR7+0x2a4] ;  /* 0x00005480070777ac */ /* 0x000ee20008000800 */
[----:B------:R-:W-:-:S05]  /*0f40*/  CS2R.32 R50, SR_CgaSize ;  /* 0x0000000000327805 */ /* 0x000fca0000008a00 */
[----:B------:R-:W-:-:S05]  /*0f50*/  IMAD R50, R50, -0xa0, RZ ;  /* 0xffffff6032327824 */ /* 0x000fca00078e02ff */
[----:B------:R-:W-:-:S14]  /*0f60*/  R2UR UR63, R50 ;  /* 0x00000000323f72ca */ /* 0x000fdc00000e0000 */
[----:B------:R-:W3:Y:S01]  /*0f70*/  LDCU UR63, c[0x0][UR63+0x2a0] ;  /* 0x000054003f3f77ac */ /* 0x000ee20008000800 */
[----:B------:R-:W-:Y:S01]  /*0f80*/  UISETP.GT.U32.AND UP0, UPT, UR48, 0xffff, UPT ;  /* 0x0000ffff3000788c */ /* 0x000fe2000bf04070 */
[----:B------:R-:W3:Y:S01]  /*0f90*/  LDCU UR19, c[0x0][0xb24] ;  /* 0x00016480ff1377ac */ /* 0x000ee20008000800 */
[----:B------:R-:W3:Y:S01]  /*0fa0*/  LDCU UR45, c[0x0][0xb24] ;  /* 0x00016480ff2d77ac */ /* 0x000ee20008000800 */
[----:B-1----:R-:W-:Y:S01]  /*0fb0*/  I2FP.F32.U32 R3, UR31 ;  /* 0x0000001f00037c45 */ /* 0x002fe20008201000 */
[----:B------:R-:W1:Y:S04]  /*0fc0*/  LDCU UR23, c[0x0][0xb30] ;  /* 0x00016600ff1777ac */ /* 0x000e680008000800 */
[----:B--2---:R-:W-:Y:S01]  /*0fd0*/  FMUL R3, R3, UR5 ;  /* 0x0000000503037c20 */ /* 0x004fe20008400000 */
[----:B------:R-:W-:Y:S01]  /*0fe0*/  USHF.L.U32 UR24, UR47, 0xa, URZ ;  /* 0x0000000a2f187899 */ /* 0x000fe200080006ff */
[----:B----4-:R-:W-:Y:S01]  /*0ff0*/  I2FP.F32.U32 R2, UR30 ;  /* 0x0000001e00027c45 */ /* 0x010fe20008201000 */
[----:B------:R-:W-:-:S03]  /*1000*/  USHF.L.U32 UR46, UR31, 0x6, URZ ;  /* 0x000000061f2e7899 */ /* 0x000fc600080006ff */
[----:B------:R-:W2:Y:S01]  /*1010*/  F2I.U32.TRUNC.NTZ R3, R3 ;  /* 0x0000000300037305 */ /* 0x000ea2000020f000 */
[----:B------:R-:W-:Y:S01]  /*1020*/  USEL UR21, UR48, 0xffff, !UP0 ;  /* 0x0000ffff30157887 */ /* 0x000fe2000c000000 */
[----:B---3--:R-:W-:-:S06]  /*1030*/  FMUL R2, R2, UR4 ;  /* 0x0000000402027c20 */ /* 0x008fcc0008400000 */
[----:B------:R-:W3:Y:S01]  /*1040*/  F2I.U32.TRUNC.NTZ R2, R2 ;  /* 0x0000000200027305 */ /* 0x000ee2000020f000 */
[----:B--2---:R-:W-:Y:S02]  /*1050*/  R2UR UR4, R3 ;  /* 0x00000000030472ca */ /* 0x004fe400000e0000 */
[----:B------:R-:W-:Y:S02]  /*1060*/  PRMT R3, RZ, 0x7610, R3 ;  /* 0x00007610ff037816 */ /* 0x000fe40000000003 */
[----:B---3--:R-:W-:Y:S02]  /*1070*/  R2UR UR6, R2 ;  /* 0x00000000020672ca */ /* 0x008fe400000e0000 */
[----:B------:R-:W-:-:S07]  /*1080*/  PRMT R2, RZ, 0x7610, R2 ;  /* 0x00007610ff027816 */ /* 0x000fce0000000002 */
[----:B------:R-:W-:-:S04]  /*1090*/  UIADD3 UR5, UPT, UPT, -UR4, URZ, URZ ;  /* 0x000000ff04057290 */ /* 0x000fc8000fffe1ff */
[----:B------:R-:W-:Y:S02]  /*10a0*/  UIMAD UR63, UR63, UR5, UR31 ;  /* 0x000000053f3f72a4 */ /* 0x000fe4000f8e021f */
[----:B------:R-:W-:-:S04]  /*10b0*/  UIADD3 UR4, UPT, UPT, -UR6, URZ, URZ ;  /* 0x000000ff06047290 */ /* 0x000fc8000fffe1ff */
[----:B------:R-:W-:-:S06]  /*10c0*/  UIMAD UR4, UR7, UR4, UR30 ;  /* 0x00000004070472a4 */ /* 0x000fcc000f8e021e */
[----:B------:R-:W-:Y:S01]  /*10d0*/  IMAD.U32 R50, RZ, RZ, UR4 ;  /* 0x00000004ff327e24 */ /* 0x000fe2000f8e00ff */
[----:B-1----:R-:W-:Y:S06]  /*10e0*/  BRA.U UP5, `(.L_x_17) ;  /* 0x0000000105407547 */ /* 0x002fec000b800000 */
[----:B------:R-:W-:Y:S01]  /*10f0*/  R2UR UR4, R50 ;  /* 0x00000000320472ca */ /* 0x000fe200000e0000 */
[----:B------:R-:W-:-:S12]  /*1100*/  ULOP3.LUT UR7, UR63, 0xfffffffe, URZ, 0xc0, !UPT ;  /* 0xfffffffe3f077892 */ /* 0x000fd8000f8ec0ff */
[----:B------:R-:W-:Y:S02]  /*1110*/  UISETP.NE.AND UP0, UPT, UR4, URZ, UPT ;  /* 0x000000ff0400728c */ /* 0x000fe4000bf05270 */
[----:B------:R-:W-:Y:S02]  /*1120*/  ULOP3.LUT UR4, UR63, 0x2, URZ, 0x3c, !UPT ;  /* 0x000000023f047892 */ /* 0x000fe4000f8e3cff */
[----:B------:R-:W-:Y:S02]  /*1130*/  UISETP.GT.U32.AND UP2, UPT, UR63, 0x1, UP0 ;  /* 0x000000013f00788c */ /* 0x000fe40008744070 */
[----:B------:R-:W-:Y:S02]  /*1140*/  UISETP.GT.U32.AND UP0, UPT, UR4, 0x1, UP0 ;  /* 0x000000010400788c */ /* 0x000fe40008704070 */
[----:B------:R-:W-:Y:S02]  /*1150*/  USEL UR5, URZ, 0x2, UP2 ;  /* 0x00000002ff057887 */ /* 0x000fe40009000000 */
[----:B------:R-:W-:-:S02]  /*1160*/  USEL UR6, URZ, 0x1, UP2 ;  /* 0x00000001ff067887 */ /* 0x000fc40009000000 */
[----:B------:R-:W-:Y:S02]  /*1170*/  USEL UR4, URZ, 0x4, UP0 ;  /* 0x00000004ff047887 */ /* 0x000fe40008000000 */
[----:B------:R-:W-:Y:S02]  /*1180*/  USEL UR8, URZ, 0x8, UP0 ;  /* 0x00000008ff087887 */ /* 0x000fe40008000000 */
[----:B------:R-:W-:-:S03]  /*1190*/  UIADD3 UR4, UPT, UPT, UR4, UR5, UR6 ;  /* 0x0000000504047290 */ /* 0x000fc6000fffe006 */
[----:B------:R-:W-:Y:S01]  /*11a0*/  UMOV UR5, 0x3 ;  /* 0x0000000300057882 */ /* 0x000fe20000000000 */
[----:B------:R-:W-:Y:S02]  /*11b0*/  UIADD3 UR4, UPT, UPT, UR4, UR8, URZ ;  /* 0x0000000804047290 */ /* 0x000fe4000fffe0ff */
[----:B------:R-:W-:-:S04]  /*11c0*/  USHF.L.U32 UR5, UR5, UR7, URZ ;  /* 0x0000000705057299 */ /* 0x000fc800080006ff */
[----:B------:R-:W-:Y:S02]  /*11d0*/  MOV R3, UR4 ;  /* 0x0000000400037c02 */ /* 0x000fe40008000f00 */
[----:B------:R-:W-:-:S07]  /*11e0*/  IMAD.U32 R2, RZ, RZ, UR5 ;  /* 0x00000005ff027e24 */ /* 0x000fce000f8e00ff */
.L_x_17:
[----:B------:R-:W1:Y:S01]  /*11f0*/  S2UR UR36, SR_CTAID.Z ;  /* 0x00000000002479c3 */ /* 0x000e620000002700 */
[----:B------:R-:W-:Y:S01]  /*1200*/  UISETP.GE.AND UP0, UPT, UR19, 0x1, UPT ;  /* 0x000000011300788c */ /* 0x000fe2000bf06270 */
[----:B------:R-:W-:-:S08]  /*1210*/  UMOV UR25, 0x5 ;  /* 0x0000000500197882 */ /* 0x000fd00000000000 */
[----:B------:R-:W-:Y:S05]  /*1220*/  BRA.U !UP0, `(.L_x_18) ;  /* 0x0000000108d07547 */ /* 0x000fea000b800000 */
[----:B------:R-:W2:Y:S01]  /*1230*/  LDCU.128 UR12, c[0x0][0xb10] ;  /* 0x00016200ff0c77ac */ /* 0x000ea20008000c00 */
[----:B------:R-:W3:Y:S01]  /*1240*/  LDCU UR6, c[0x0][0x370] ;  /* 0x00006e00ff0677ac */ /* 0x000ee20008000800 */
[----:B------:R-:W4:Y:S01]  /*1250*/  LDCU UR7, c[0x0][0x374] ;  /* 0x00006e80ff0777ac */ /* 0x000f220008000800 */
[----:B------:R-:W1:Y:S01]  /*1260*/  LDCU UR20, c[0x0][0xb0c] ;  /* 0x00016180ff1477ac */ /* 0x000e620008000800 */
[----:B------:R-:W1:Y:S01]  /*1270*/  LDCU UR22, c[0x0][0xb20] ;  /* 0x00016400ff1677ac */ /* 0x000e620008000800 */
[----:B------:R-:W1:Y:S01]  /*1280*/  LDCU.64 UR8, c[0x0][0xb28] ;  /* 0x00016500ff0877ac */ /* 0x000e620008000a00 */
[----:B--2---:R-:W-:Y:S02]  /*1290*/  UISETP.NE.AND UP3, UPT, UR14, 0x1, UPT ;  /* 0x000000010e00788c */ /* 0x004fe4000bf65270 */
[----:B----4-:R-:W-:Y:S02]  /*12a0*/  UIMAD.WIDE.U32 UR10, UR7, UR15, URZ ;  /* 0x0000000f070a72a5 */ /* 0x010fe4000f8e00ff */
[----:B---3--:R-:W-:-:S02]  /*12b0*/  UIMAD.WIDE.U32 UR16, UR6, UR12, URZ ;  /* 0x0000000c061072a5 */ /* 0x008fc4000f8e00ff */
[----:B-1----:R-:W-:Y:S02]  /*12c0*/  UISETP.NE.AND UP0, UPT, UR20, 0x1, UPT ;  /* 0x000000011400788c */ /* 0x002fe4000bf05270 */
[----:B------:R-:W-:Y:S01]  /*12d0*/  UIMAD.WIDE.U32 UR4, UR31, UR12, URZ ;  /* 0x0000000c1f0472a5 */ /* 0x000fe2000f8e00ff */
[----:B------:R-:W-:Y:S02]  /*12e0*/  UMOV UR10, UR11 ;  /* 0x0000000b000a7c82 */ /* 0x000fe40008000000 */
[----:B------:R-:W-:Y:S01]  /*12f0*/  UMOV UR16, UR17 ;  /* 0x0000001100107c82 */ /* 0x000fe20008000000 */
[----:B------:R-:W-:Y:S02]  /*1300*/  @UP3 USHF.R.U32.HI UR7, URZ, UR22, UR10 ;  /* 0x00000016ff073299 */ /* 0x000fe4000801160a */
[----:B------:R-:W-:Y:S02]  /*1310*/  UISETP.NE.AND UP2, UPT, UR19, 0x1, UPT ;  /* 0x000000011300788c */ /* 0x000fe4000bf45270 */
[----:B------:R-:W-:-:S02]  /*1320*/  USHF.R.U32.HI UR5, URZ, UR13, UR5 ;  /* 0x0000000dff057299 */ /* 0x000fc40008011605 */
[----:B------:R-:W-:Y:S02]  /*1330*/  @UP0 USHF.R.U32.HI UR6, URZ, UR13, UR16 ;  /* 0x0000000dff060299 */ /* 0x000fe40008011610 */
[----:B------:R-:W-:Y:S02]  /*1340*/  UIMAD.WIDE.U32 UR12, UR30, UR15, URZ ;  /* 0x0000000f1e0c72a5 */ /* 0x000fe4000f8e00ff */
[----:B------:R-:W-:Y:S02]  /*1350*/  UIMAD.WIDE.U32 UR10, UR7, UR8, URZ ;  /* 0x00000008070a72a5 */ /* 0x000fe4000f8e00ff */
[----:B------:R-:W-:Y:S02]  /*1360*/  UIMAD.WIDE.U32 UR16, UR6, UR8, URZ ;  /* 0x00000008061072a5 */ /* 0x000fe4000f8e00ff */
[----:B------:R-:W-:Y:S01]  /*1370*/  USEL UR5, UR31, UR5, !UP0 ;  /* 0x000000051f057287 */ /* 0x000fe2000c000000 */
[----:B------:R-:W-:Y:S02]  /*1380*/  UMOV UR4, UR13 ;  /* 0x0000000d00047c82 */ /* 0x000fe40008000000 */
[----:B------:R-:W-:Y:S01]  /*1390*/  UMOV UR10, UR11 ;  /* 0x0000000b000a7c82 */ /* 0x000fe20008000000 */
[----:B------:R-:W-:-:S02]  /*13a0*/  USHF.R.U32.HI UR4, URZ, UR22, UR4 ;  /* 0x00000016ff047299 */ /* 0x000fc40008011604 */
[----:B------:R-:W-:Y:S01]  /*13b0*/  @UP2 USHF.R.U32.HI UR7, URZ, UR9, UR10 ;  /* 0x00000009ff072299 */ /* 0x000fe2000801160a */
[----:B------:R-:W-:Y:S01]  /*13c0*/  UMOV UR16, UR17 ;  /* 0x0000001100107c82 */ /* 0x000fe20008000000 */
[----:B------:R-:W-:Y:S02]  /*13d0*/  USEL UR4, UR30, UR4, !UP3 ;  /* 0x000000041e047287 */ /* 0x000fe4000d800000 */
[----:B------:R-:W-:Y:S02]  /*13e0*/  @UP2 USHF.R.U32.HI UR6, URZ, UR9, UR16 ;  /* 0x00000009ff062299 */ /* 0x000fe40008011610 */
[----:B------:R-:W-:Y:S02]  /*13f0*/  UIMAD UR7, UR7, UR19, URZ ;  /* 0x00000013070772a4 */ /* 0x000fe4000f8e02ff */
[----:B------:R-:W-:Y:S02]  /*1400*/  UIMAD UR12, UR6, UR19, URZ ;  /* 0x00000013060c72a4 */ /* 0x000fe4000f8e02ff */
[----:B------:R-:W-:-:S02]  /*1410*/  UISETP.GE.AND UP0, UPT, UR4, UR7, UPT ;  /* 0x000000070400728c */ /* 0x000fc4000bf06270 */
[----:B------:R-:W-:Y:S02]  /*1420*/  UIMAD.WIDE.U32 UR10, UR4, UR8, URZ ;  /* 0x00000008040a72a5 */ /* 0x000fe4000f8e00ff */
[----:B------:R-:W-:Y:S02]  /*1430*/  UISETP.GE.OR UP0, UPT, UR5, UR12, UP0 ;  /* 0x0000000c0500728c */ /* 0x000fe40008706670 */
[----:B------:R-:W-:Y:S02]  /*1440*/  UIMAD.WIDE.U32 UR12, UR5, UR8, URZ ;  /* 0x00000008050c72a5 */ /* 0x000fe4000f8e00ff */
[----:B------:R-:W-:Y:S01]  /*1450*/  UIADD3 UR10, UPT, UPT, -UR4, URZ, URZ ;  /* 0x000000ff040a7290 */ /* 0x000fe2000fffe1ff */
[----:B------:R-:W-:Y:S01]  /*1460*/  UMOV UR8, UR11 ;  /* 0x0000000b00087c82 */ /* 0x000fe20008000000 */
[----:B------:R-:W-:Y:S02]  /*1470*/  UIADD3 UR11, UPT, UPT, -UR5, URZ, URZ ;  /* 0x000000ff050b7290 */ /* 0x000fe4000fffe1ff */
[----:B------:R-:W-:-:S03]  /*1480*/  USHF.R.U32.HI UR8, URZ, UR9, UR8 ;  /* 0x00000009ff087299 */ /* 0x000fc60008011608 */
[----:B------:R-:W-:Y:S01]  /*1490*/  @!UP0 UMOV UR7, UR13 ;  /* 0x0000000d00078c82 */ /* 0x000fe20008000000 */
[----:B------:R-:W-:Y:S02]  /*14a0*/  UIMAD UR30, UR14, UR10, UR30 ;  /* 0x0000000a0e1e72a4 */ /* 0x000fe4000f8e021e */
[----:B------:R-:W-:Y:S02]  /*14b0*/  USEL UR8, UR4, UR8, !UP2 ;  /* 0x0000000804087287 */ /* 0x000fe4000d000000 */
[----:B------:R-:W-:Y:S02]  /*14c0*/  @!UP0 USHF.R.U32.HI UR7, URZ, UR9, UR7 ;  /* 0x00000009ff078299 */ /* 0x000fe40008011607 */
[----:B------:R-:W-:Y:S02]  /*14d0*/  UIADD3 UR9, UPT, UPT, -UR8, URZ, URZ ;  /* 0x000000ff08097290 */ /* 0x000fe4000fffe1ff */
[----:B------:R-:W-:Y:S02]  /*14e0*/  @!UP0 USEL UR7, UR5, UR7, !UP2 ;  /* 0x0000000705078287 */ /* 0x000fe4000d000000 */
[----:B------:R-:W-:-:S02]  /*14f0*/  UIMAD UR9, UR19, UR9, UR4 ;  /* 0x00000009130972a4 */ /* 0x000fc4000f8e0204 */
[----:B------:R-:W-:Y:S02]  /*1500*/  @!UP0 UIADD3 UR8, UPT, UPT, UR8, -UR7, URZ ;  /* 0x8000000708088290 */ /* 0x000fe4000fffe0ff */
[----:B------:R-:W-:Y:S02]  /*1510*/  @!UP0 UIMAD UR6, UR9, UR6, UR7 ;  /* 0x00000006090682a4 */ /* 0x000fe4000f8e0207 */
[----:B------:R-:W-:Y:S02]  /*1520*/  @!UP0 UIMAD UR4, UR8, UR19, UR5 ;  /* 0x00000013080482a4 */ /* 0x000fe4000f8e0205 */
[----:B------:R-:W-:Y:S02]  /*1530*/  UIMAD UR31, UR20, UR11, UR31 ;  /* 0x0000000b141f72a4 */ /* 0x000fe4000f8e021f */
[----:B------:R-:W-:Y:S01]  /*1540*/  UIMAD UR30, UR4, UR14, UR30 ;  /* 0x0000000e041e72a4 */ /* 0x000fe2000f8e021e */
[----:B------:R-:W-:Y:S02]  /*1550*/  @!UP0 UMOV UR5, UR6 ;  /* 0x0000000600058c82 */ /* 0x000fe40008000000 */
[----:B------:R-:W-:-:S12]  /*1560*/  UIMAD UR31, UR5, UR20, UR31 ;  /* 0x00000014051f72a4 */ /* 0x000fd8000f8e021f */
.L_x_18:
[----:B------:R-:W-:Y:S02]  /*1570*/  UISETP.NE.AND UP2, UPT, UR23, 0x1, UPT ;  /* 0x000000011700788c */ /* 0x000fe4000bf45270 */
[----:B------:R-:W-:Y:S02]  /*1580*/  ULOP3.LUT UR21, UR21, 0xffff, URZ, 0xc0, !UPT ;  /* 0x0000ffff15157892 */ /* 0x000fe4000f8ec0ff */
[----:B------:R-:W-:Y:S02]  /*1590*/  UISETP.NE.AND UP0, UPT, UR18, 0x2, UPT ;  /* 0x000000021200788c */ /* 0x000fe4000bf05270 */
[----:B------:R-:W-:Y:S02]  /*15a0*/  ULOP3.LUT UR24, UR24, 0x800, URZ, 0xc0, !UPT ;  /* 0x0000080018187892 */ /* 0x000fe4000f8ec0ff */
[----:B------:R-:W-:Y:S02]  /*15b0*/  ULOP3.LUT UR46, UR46, 0x40, URZ, 0xc0, !UPT ;  /* 0x000000402e2e7892 */ /* 0x000fe4000f8ec0ff */
[----:B------:R-:W-:Y:S01]  /*15c0*/  USHF.L.U32 UR21, UR25, UR21, URZ ;  /* 0x0000001519157299 */ /* 0x000fe200080006ff */
[----:B------:R-:W-:Y:S11]  /*15d0*/  BRA.U UP2, `(.L_x_19) ;  /* 0x0000000102407547 */ /* 0x000ff6000b800000 */
[----:B------:R-:W2:Y:S01]  /*15e0*/  LDCU.128 UR8, c[0x0][0xb10] ;  /* 0x00016200ff0877ac */ /* 0x000ea20008000c00 */
[----:B------:R-:W3:Y:S01]  /*15f0*/  LDCU UR12, c[0x0][0xb0c] ;  /* 0x00016180ff0c77ac */ /* 0x000ee20008000800 */
[----:B------:R-:W4:Y:S01]  /*1600*/  LDCU UR13, c[0x0][0xb20] ;  /* 0x00016400ff0d77ac */ /* 0x000f220008000800 */
[----:B--2---:R-:W-:Y:S02]  /*1610*/  UIMAD.WIDE.U32 UR4, UR31, UR8, URZ ;  /* 0x000000081f0472a5 */ /* 0x004fe4000f8e00ff */
[----:B------:R-:W-:Y:S02]  /*1620*/  UIMAD.WIDE.U32 UR6, UR30, UR11, URZ ;  /* 0x0000000b1e0672a5 */ /* 0x000fe4000f8e00ff */
[----:B---3--:R-:W-:Y:S02]  /*1630*/  UISETP.NE.AND UP2, UPT, UR12, 0x1, UPT ;  /* 0x000000010c00788c */ /* 0x008fe4000bf45270 */
[----:B------:R-:W-:-:S03]  /*1640*/  USHF.R.U32.HI UR5, URZ, UR9, UR5 ;  /* 0x00000009ff057299 */ /* 0x000fc60008011605 */
[----:B------:R-:W-:Y:S01]  /*1650*/  UMOV UR4, UR7 ;  /* 0x0000000700047c82 */ /* 0x000fe20008000000 */
[----:B------:R-:W-:Y:S02]  /*1660*/  USEL UR5, UR31, UR5, !UP2 ;  /* 0x000000051f057287 */ /* 0x000fe4000d000000 */
[----:B------:R-:W-:Y:S02]  /*1670*/  UISETP.NE.AND UP2, UPT, UR10, 0x1, UPT ;  /* 0x000000010a00788c */ /* 0x000fe4000bf45270 */
[----:B----4-:R-:W-:-:S04]  /*1680*/  USHF.R.U32.HI UR4, URZ, UR13, UR4 ;  /* 0x0000000dff047299 */ /* 0x010fc80008011604 */
[----:B------:R-:W-:-:S04]  /*1690*/  USEL UR4, UR30, UR4, !UP2 ;  /* 0x000000041e047287 */ /* 0x000fc8000d000000 */
[----:B------:R-:W-:Y:S02]  /*16a0*/  UIADD3 UR6, UPT, UPT, UR5, -UR4, URZ ;  /* 0x8000000405067290 */ /* 0x000fe4000fffe0ff */
[----:B------:R-:W-:Y:S02]  /*16b0*/  UIADD3 UR4, UPT, UPT, -UR5, UR4, URZ ;  /* 0x0000000405047290 */ /* 0x000fe4000fffe1ff */
[----:B------:R-:W-:Y:S02]  /*16c0*/  UIMAD UR30, UR6, UR10, UR30 ;  /* 0x0000000a061e72a4 */ /* 0x000fe4000f8e021e */
[----:B------:R-:W-:-:S12]  /*16d0*/  UIMAD UR31, UR4, UR12, UR31 ;  /* 0x0000000c041f72a4 */ /* 0x000fd8000f8e021f */
.L_x_19:
[----:B------:R-:W-:Y:S05]  /*16e0*/  BRA.U !UP6, `(.L_x_20) ;  /* 0x000000010e0c7547 */ /* 0x000fea000b800000 */
[----:B------:R-:W-:Y:S01]  /*16f0*/  UCGABAR_WAIT ;  /* 0x0000000000007dc7 */ /* 0x000fe20008000000 */
[----:B------:R-:W-:Y:S01]  /*1700*/  CCTL.IVALL ;  /* 0x00000000ff00798f */ /* 0x000fe20002000000 */
[----:B------:R-:W-:Y:S05]  /*1710*/  BRA `(.L_x_21) ;  /* 0x0000000000047947 */ /* 0x000fea0003800000 */
.L_x_20:
[----:B------:R-:W-:Y:S06]  /*1720*/  BAR.SYNC.DEFER_BLOCKING 0x0 ;  /* 0x0000000000007b1d */ /* 0x000fec0000010000 */
.L_x_21:
[----:B------:R-:W-:Y:S05]  /*1730*/  BRA.U UP0, `(.L_x_22) ;  /* 0x0000001100987547 */ /* 0x000fea000b800000 */
[----:B------:R-:W2:Y:S01]  /*1740*/  LDCU UR6, c[0x0][0x38c] ;  /* 0x00007180ff0677ac */ /* 0x000ea20008000800 */
[----:B------:R-:W-:Y:S01]  /*1750*/  PLOP3.LUT P1, PT, PT, PT, UP4, 0x80, 0x8 ;  /* 0x000000000008781c */ /* 0x000fe20003f2f048 */
[----:B------:R-:W-:Y:S01]  /*1760*/  IMAD.MOV.U32 R12, RZ, RZ, 0x1 ;  /* 0x00000001ff0c7424 */ /* 0x000fe200078e00ff */
[----:B------:R-:W-:Y:S02]  /*1770*/  ISETP.NE.AND P2, PT, R0, RZ, P3 ;  /* 0x000000ff0000720c */ /* 0x000fe40001f45270 */
[----:B------:R-:W-:Y:S02]  /*1780*/  CS2R R10, SRZ ;  /* 0x00000000000a7805 */ /* 0x000fe4000001ff00 */
[----:B------:R-:W-:Y:S01]  /*1790*/  PLOP3.LUT P1, PT, P1, PT, PT, 0x8, 0x80 ;  /* 0x000000000080781c */ /* 0x000fe20000f2e170 */
[----:B------:R-:W-:Y:S01]  /*17a0*/  IMAD.MOV.U32 R9, RZ, RZ, RZ ;  /* 0x000000ffff097224 */ /* 0x000fe200078e00ff */
[----:B------:R-:W3:Y:S01]  /*17b0*/  LDCU UR39, c[0x0][0x370] ;  /* 0x00006e00ff2777ac */ /* 0x000ee20008000800 */
[----:B------:R-:W-:Y:S01]  /*17c0*/  IMAD.MOV.U32 R8, RZ, RZ, 0x1 ;  /* 0x00000001ff087424 */ /* 0x000fe200078e00ff */
[----:B------:R-:W4:Y:S01]  /*17d0*/  LDCU.64 UR26, c[0x0][0x348] ;  /* 0x00006900ff1a77ac */ /* 0x000f220008000a00 */
[----:B------:R-:W-:Y:S01]  /*17e0*/  ULEA.HI UR43, UR24, UR46, URZ, 0x1a ;  /* 0x0000002e182b7291 */ /* 0x000fe2000f8fd0ff */
[----:B------:R-:W1:Y:S01]  /*17f0*/  LDCU UR38, c[0x0][0x374] ;  /* 0x00006e80ff2677ac */ /* 0x000e620008000800 */
[----:B--2---:R-:W-:-:S02]  /*1800*/  UIADD3 UR5, UPT, UPT, UR6, 0x3f, URZ ;  /* 0x0000003f06057890 */ /* 0x004fc4000fffe0ff */
[----:B------:R-:W-:Y:S02]  /*1810*/  UIADD3 UR48, UPT, UPT, UR6, 0x7e, URZ ;  /* 0x0000007e06307890 */ /* 0x000fe4000fffe0ff */
[----:B------:R-:W-:-:S04]  /*1820*/  USHF.R.S32.HI UR4, URZ, 0x1f, UR5 ;  /* 0x0000001fff047899 */ /* 0x000fc80008011405 */
[----:B------:R-:W-:Y:S02]  /*1830*/  ULEA.HI UR4, UR4, UR5, URZ, 0x6 ;  /* 0x0000000504047291 */ /* 0x000fe4000f8f30ff */
[----:B------:R-:W-:Y:S02]  /*1840*/  UIADD3 UR5, UPT, UPT, UR6, -0x1, URZ ;  /* 0xffffffff06057890 */ /* 0x000fe4000fffe0ff */
[----:B------:R-:W-:Y:S02]  /*1850*/  USHF.R.S32.HI UR41, URZ, 0x6, UR4 ;  /* 0x00000006ff297899 */ /* 0x000fe40008011404 */
[----:B------:R-:W-:Y:S02]  /*1860*/  UISETP.GE.U32.AND UP1, UPT, UR5, -0x7f, UPT ;  /* 0xffffff810500788c */ /* 0x000fe4000bf26070 */
[----:B------:R-:W-:Y:S01]  /*1870*/  UISETP.LT.U32.AND UP0, UPT, UR41, 0x2, UPT ;  /* 0x000000022900788c */ /* 0x000fe2000bf01070 */
[----:B------:R-:W-:-:S03]  /*1880*/  UMOV UR5, URZ ;  /* 0x000000ff00057c82 */ /* 0x000fc60008000000 */
[----:B------:R-:W-:Y:S02]  /*1890*/  USEL UR40, UR41, 0x2, UP0 ;  /* 0x0000000229287887 */ /* 0x000fe40008000000 */
[----:B------:R-:W-:Y:S02]  /*18a0*/  UISETP.NE.AND UP0, UPT, UR18, URZ, UPT ;  /* 0x000000ff1200728c */ /* 0x000fe4000bf05270 */
[----:B------:R-:W-:Y:S02]  /*18b0*/  UIADD3 UR4, UPT, UPT, UR40, -0x1, URZ ;  /* 0xffffffff28047890 */ /* 0x000fe4000fffe0ff */
[----:B------:R-:W-:Y:S02]  /*18c0*/  @UP1 UIADD3 UR4, UPT, UPT, UR40, URZ, URZ ;  /* 0x000000ff28041290 */ /* 0x000fe4000fffe0ff */
[----:B------:R-:W-:Y:S02]  /*18d0*/  USEL UR25, UR55, 0x2, UP0 ;  /* 0x0000000237197887 */ /* 0x000fe40008000000 */
[----:B------:R-:W-:-:S02]  /*18e0*/  UIADD3 UR44, UPT, UPT, UR41, -UR40, URZ ;  /* 0x80000028292c7290 */ /* 0x000fc4000fffe0ff */
[----:B------:R-:W-:Y:S02]  /*18f0*/  UIADD3 UR28, UPT, UPT, UR4, 0x1, URZ ;  /* 0x00000001041c7890 */ /* 0x000fe4000fffe0ff */
[----:B-1-34-:R-:W-:-:S12]  /*1900*/  UIADD3 UR42, UPT, UPT, -UR4, URZ, URZ ;  /* 0x000000ff042a7290 */ /* 0x01afd8000fffe1ff */
.L_x_42:
[----:B------:R-:W-:Y:S01]  /*1910*/  UISETP.NE.AND UP0, UPT, UR47, URZ, UPT ;  /* 0x000000ff2f00728c */ /* 0x000fe2000bf05270 */
[----:B------:R-:W1:Y:S08]  /*1920*/  S2UR UR47, SR_CgaCtaId ;  /* 0x00000000002f79c3 */ /* 0x000e700000008800 */
[----:B------:R-:W-:Y:S05]  /*1930*/  BRA.U UP0, `(.L_x_23) ;  /* 0x0000000100347547 */ /* 0x000fea000b800000 */
[----:B------:R-:W2:Y:S01]  /*1940*/  S2R R0, SR_CgaCtaId ;  /* 0x0000000000007919 */ /* 0x000ea20000008800 */
[----:B------:R-:W-:-:S04]  /*1950*/  MOV R2, 0x400 ;  /* 0x0000040000027802 */ /* 0x000fc80000000f00 */
[----:B--2---:R-:W-:Y:S02]  /*1960*/  LEA R0, R0, R2, 0x18 ;  /* 0x0000000200007211 */ /* 0x004fe400078ec0ff */
[----:B------:R-:W-:-:S03]  /*1970*/  SHF.L.U32 R2, R8, 0x1f, RZ ;  /* 0x0000001f08027819 */ /* 0x000fc600000006ff */
[----:B------:R-:W-:-:S04]  /*1980*/  IMAD R0, R9, 0x8, R0 ;  /* 0x0000000809007824 */ /* 0x000fc800078e0200 */
[----:B------:R-:W2:Y:S02]  /*1990*/  SYNCS.PHASECHK.TRANS64.TRYWAIT P0, [R0+URZ+0xe0], R2 ;  /* 0x0000e002000075a7 */ /* 0x000ea400080011ff */
[----:B--2---:R-:W-:Y:S05]  /*19a0*/  @!P0 BRA `(.L_x_24) ;  /* 0x0000007000dc8947 */ /* 0x004fea0003800000 */
.L_x_147:
[----:B------:R-:W-:Y:S01]  /*19b0*/  VIADD R9, R9, 0x1 ;  /* 0x0000000109097836 */ /* 0x000fe20000000000 */
[----:B------:R2:W-:Y:S04]  /*19c0*/  SYNCS.ARRIVE.TRANS64.A1T0 RZ, [R0+URZ+0xd0], RZ ;  /* 0x0000d0ff00ff79a7 */ /* 0x0005e800081000ff */
[----:B------:R-:W-:-:S04]  /*19d0*/  ISETP.NE.AND P0, PT, R9, 0x2, PT ;  /* 0x000000020900780c */ /* 0x000fc80003f05270 */
[----:B------:R-:W-:Y:S02]  /*19e0*/  SEL R9, R9, RZ, P0 ;  /* 0x000000ff09097207 */ /* 0x000fe40000000000 */
[----:B--2---:R-:W-:-:S04]  /*19f0*/  SEL R0, RZ, 0x1, P0 ;  /* 0x00000001ff007807 */ /* 0x004fc80000000000 */
[----:B------:R-:W-:-:S07]  /*1a00*/  LOP3.LUT R8, R8, R0, RZ, 0x3c, !PT ;  /* 0x0000000008087212 */ /* 0x000fce00078e3cff */
.L_x_23:
[----:B------:R-:W-:Y:S01]  /*1a10*/  UMOV UR6, 0x400 ;  /* 0x0000040000067882 */ /* 0x000fe20000000000 */
[----:B------:R-:W-:Y:S01]  /*1a20*/  UISETP.GE.U32.AND UP0, UPT, UR48, 0x7f, UPT ;  /* 0x0000007f3000788c */ /* 0x000fe2000bf06070 */
[----:B------:R-:W-:Y:S01]  /*1a30*/  SHF.L.U32 R0, R12, 0x1f, RZ ;  /* 0x0000001f0c007819 */ /* 0x000fe200000006ff */
[----:B-1----:R-:W-:Y:S02]  /*1a40*/  ULEA UR6, UR47, UR6, 0x18 ;  /* 0x000000062f067291 */ /* 0x002fe4000f8ec0ff */
[----:B------:R-:W-:Y:S02]  /*1a50*/  ULEA UR11, UR30, UR43, 0x7 ;  /* 0x0000002b1e0b7291 */ /* 0x000fe4000f8e38ff */
[----:B------:R-:W-:Y:S01]  /*1a60*/  ULEA UR4, UR5, UR6, 0x3 ;  /* 0x0000000605047291 */ /* 0x000fe2000f8e18ff */
[----:B------:R-:W-:-:S08]  /*1a70*/  UMOV UR7, URZ ;  /* 0x000000ff00077c82 */ /* 0x000fd00008000000 */
[----:B------:R1:W2:Y:S01]  /*1a80*/  SYNCS.PHASECHK.TRANS64.TRYWAIT P0, [UR4+0x10], R0 ;  /* 0x00001000ff0075a7 */ /* 0x0002a20008001104 */
[----:B------:R-:W-:-:S04]  /*1a90*/  ULEA.HI UR4, UR31, UR31, URZ, 0x1 ;  /* 0x0000001f1f047291 */ /* 0x000fc8000f8f08ff */
[----:B------:R-:W-:-:S04]  /*1aa0*/  USHF.L.U32 UR4, UR4, 0x6, URZ ;  /* 0x0000000604047899 */ /* 0x000fc800080006ff */
[----:B------:R-:W-:Y:S01]  /*1ab0*/  ULOP3.LUT UR35, UR46, 0xffffff80, UR4, 0xf8, !UPT ;  /* 0xffffff802e237892 */ /* 0x000fe2000f8ef804 */
[----:B------:R-:W-:Y:S11]  /*1ac0*/  BRA.U !UP0, `(.L_x_25) ;  /* 0x0000000108c87547 */ /* 0x000ff6000b800000 */
[----:B------:R-:W-:Y:S01]  /*1ad0*/  UMOV UR13, UR42 ;  /* 0x0000002a000d7c82 */ /* 0x000fe20008000000 */
[----:B------:R-:W-:Y:S01]  /*1ae0*/  UMOV UR4, UR5 ;  /* 0x0000000500047c82 */ /* 0x000fe20008000000 */
[----:B------:R-:W-:-:S05]  /*1af0*/  UMOV UR34, URZ ;  /* 0x000000ff00227c82 */ /* 0x000fca0008000000 */
.L_x_31:
[----:B------:R-:W-:Y:S01]  /*1b00*/  ULEA UR33, UR4, UR6, 0x3 ;  /* 0x0000000604217291 */ /* 0x000fe2000f8e18ff */
[----:B------:R-:W-:Y:S01]  /*1b10*/  @P3 MOV R2, 0x8000 ;  /* 0x0000800000023802 */ /* 0x000fe20000000f00 */
[----:B--234-:R-:W-:Y:S10]  /*1b20*/  @P0 BRA `(.L_x_26) ;  /* 0x00000000000c0947 */ /* 0x01cff40003800000 */
[----:B------:R-:W-:-:S04]  /*1b30*/  SHF.L.U32 R3, R12, 0x1f, RZ ;  /* 0x0000001f0c037819 */ /* 0x000fc800000006ff */
[----:B------:R-:W2:Y:S02]  /*1b40*/  SYNCS.PHASECHK.TRANS64.TRYWAIT P0, [UR33+0x10], R3 ;  /* 0x00001003ff0075a7 */ /* 0x000ea40008001121 */
[----:B--2---:R-:W-:Y:S05]  /*1b50*/  @!P0 BRA `(.L_x_27) ;  /* 0x0000007000848947 */ /* 0x004fea0003800000 */
.L_x_26:
[----:B------:R2:W-:Y:S01]  /*1b60*/  @P3 SYNCS.ARRIVE.TRANS64 RZ, [UR33], R2 ;  /* 0x00000002ffff39a7 */ /* 0x0005e20008000021 */
[----:B------:R-:W-:Y:S02]  /*1b70*/  ULOP3.LUT UR5, UR25, 0x2, URZ, 0xfc, !UPT ;  /* 0x0000000219057892 */ /* 0x000fe4000f8efcff */
[----:B------:R-:W-:Y:S02]  /*1b80*/  UIADD3 UR13, UPT, UPT, UR13, 0x1, URZ ;  /* 0x000000010d0d7890 */ /* 0x000fe4000fffe0ff */
[----:B------:R-:W-:Y:S02]  /*1b90*/  UISETP.NE.AND UP0, UPT, UR5, 0x2, UPT ;  /* 0x000000020500788c */ /* 0x000fe4000bf05270 */
[----:B------:R-:W-:-:S07]  /*1ba0*/  UISETP.NE.AND UP2, UPT, UR13, 0x1, UPT ;  /* 0x000000010d00788c */ /* 0x000fce000bf45270 */
[----:B------:R-:W-:Y:S05]  /*1bb0*/  BRA.U UP0, `(.L_x_28) ;  /* 0x0000000100047547 */ /* 0x000fea000b800000 */
[----:B------:R-:W-:Y:S05]  /*1bc0*/  BPT.TRAP 0x1 ;  /* 0x000000040000795c */ /* 0x000fea0000300000 */
.L_x_28:
[----:B------:R-:W-:Y:S04]  /*1bd0*/  BSSY.RECONVERGENT B0, `(.L_x_29) ;  /* 0x0000003000007945 */ /* 0x000fe80003800200 */
[----:B------:R-:W-:Y:S05]  /*1be0*/  @!P2 BRA `(.L_x_30) ;  /* 0x000000000004a947 */ /* 0x000fea0003800000 */
[----:B------:R-:W-:Y:S05]  /*1bf0*/  BPT.TRAP 0x1 ;  /* 0x000000040000795c */ /* 0x000fea0000300000 */
.L_x_30:
[----:B------:R-:W-:Y:S05]  /*1c00*/  BSYNC.RECONVERGENT B0 ;  /* 0x0000000000007941 */ /* 0x000fea0003800200 */
.L_x_29:
[----:B------:R-:W-:Y:S02]  /*1c10*/  UIADD3 UR5, UPT, UPT, UR4, 0x1, URZ ;  /* 0x0000000104057890 */ /* 0x000fe4000fffe0ff */
[----:B------:R-:W-:Y:S02]  /*1c20*/  ULEA UR32, UR4, UR6, 0xd ;  /* 0x0000000604207291 */ /* 0x000fe4000f8e68ff */
[----:B------:R-:W-:Y:S02]  /*1c30*/  UISETP.NE.AND UP0, UPT, UR5, 0x2, UPT ;  /* 0x000000020500788c */ /* 0x000fe4000bf05270 */
[----:B------:R-:W-:Y:S02]  /*1c40*/  ULEA UR4, UR4, UR24, 0xc ;  /* 0x0000001804047291 */ /* 0x000fe4000f8e60ff */
[----:B------:R-:W-:Y:S02]  /*1c50*/  USEL UR8, URZ, 0x1, UP0 ;  /* 0x00000001ff087887 */ /* 0x000fe40008000000 */
[----:B------:R-:W-:-:S02]  /*1c60*/  USEL UR5, UR5, URZ, UP0 ;  /* 0x000000ff05057287 */ /* 0x000fc40008000000 */
[----:B------:R-:W-:Y:S02]  /*1c70*/  UIADD3 UR16, UP1, UPT, UR26, 0x80, URZ ;  /* 0x000000801a107890 */ /* 0x000fe4000ff3e0ff */
[----:B------:R-:W-:Y:S01]  /*1c80*/  ULEA UR4, UR4, UR6, 0x1 ;  /* 0x0000000604047291 */ /* 0x000fe2000f8e08ff */
[----:B------:R-:W-:Y:S01]  /*1c90*/  LOP3.LUT R12, R12, UR8, RZ, 0x3c, !PT ;  /* 0x000000080c0c7c12 */ /* 0x000fe2000f8e3cff */
[----:B------:R-:W-:Y:S02]  /*1ca0*/  UIADD3 UR14, UP0, UPT, UR26, 0x180, URZ ;  /* 0x000001801a0e7890 */ /* 0x000fe4000ff1e0ff */
[----:B------:R-:W-:Y:S01]  /*1cb0*/  ULEA UR7, UR5, UR6, 0x3 ;  /* 0x0000000605077291 */ /* 0x000fe2000f8e18ff */
[----:B-1----:R-:W-:Y:S01]  /*1cc0*/  SHF.L.U32 R0, R12, 0x1f, RZ ;  /* 0x0000001f0c007819 */ /* 0x002fe200000006ff */
[----:B------:R-:W-:Y:S02]  /*1cd0*/  ULOP3.LUT UR33, UR33, 0xfefffff8, URZ, 0xc0, !UPT ;  /* 0xfefffff821217892 */ /* 0x000fe4000f8ec0ff */
[----:B------:R-:W-:-:S02]  /*1ce0*/  UIADD3.X UR17, UPT, UPT, URZ, UR27, URZ, UP1, !UPT ;  /* 0x0000001bff117290 */ /* 0x000fc40008ffe4ff */
[----:B------:R-:W-:Y:S02]  /*1cf0*/  UIADD3 UR32, UPT, UPT, UR32, 0x4300, URZ ;  /* 0x0000430020207890 */ /* 0x000fe4000fffe0ff */
[----:B------:R-:W-:Y:S01]  /*1d00*/  UIADD3 UR8, UPT, UPT, UR4, 0x8300, URZ ;  /* 0x0000830004087890 */ /* 0x000fe2000fffe0ff */
[----:B------:R3:W4:Y:S01]  /*1d10*/  SYNCS.PHASECHK.TRANS64.TRYWAIT P0, [UR7+0x10], R0 ;  /* 0x00001000ff0075a7 */ /* 0x0007220008001107 */
[----:B------:R-:W-:Y:S02]  /*1d20*/  UIADD3.X UR15, UPT, UPT, URZ, UR27, URZ, UP0, !UPT ;  /* 0x0000001bff0f7290 */ /* 0x000fe400087fe4ff */
[----:B------:R-:W-:Y:S01]  /*1d30*/  UPRMT UR4, URZ, 0x5410, UR21 ;  /* 0x00005410ff047896 */ /* 0x000fe20008000015 */
[----:B------:R-:W-:Y:S01]  /*1d40*/  UMOV UR18, 0x0 ;  /* 0x0000000000127882 */ /* 0x000fe20000000000 */
[----:B------:R-:W-:Y:S01]  /*1d50*/  UMOV UR19, 0x10000000 ;  /* 0x1000000000137882 */ /* 0x000fe20000000000 */
[----:B------:R-:W-:Y:S01]  /*1d60*/  UMOV UR10, UR34 ;  /* 0x00000022000a7c82 */ /* 0x000fe20008000000 */
[----:B------:R-:W-:Y:S01]  /*1d70*/  UMOV UR12, UR36 ;  /* 0x00000024000c7c82 */ /* 0x000fe20008000000 */
[----:B------:R-:W-:Y:S01]  /*1d80*/  UMOV UR9, UR33 ;  /* 0x0000002100097c82 */ /* 0x000fe20008000000 */
[----:B------:R1:W-:Y:S01]  /*1d90*/  UTMALDG.3D.2CTA [UR32], [UR16], desc[UR18] ;  /* 0x00001220100075b4 */ /* 0x0003e20008211000 */
[----:B------:R-:W-:-:S02]  /*1da0*/  UMOV UR7, UR28 ;  /* 0x0000001c00077c82 */ /* 0x000fc40008000000 */
[----:B------:R2:W-:Y:S01]  /*1db0*/  UTMALDG.3D.MULTICAST.2CTA [UR8], [UR14], UR4, desc[UR18] ;  /* 0x000012080e0073b4 */ /* 0x0005e20008211804 */
[----:B-1----:R-:W-:Y:S01]  /*1dc0*/  UIADD3 UR34, UPT, UPT, UR34, 0x40, URZ ;  /* 0x0000004022227890 */ /* 0x002fe2000fffe0ff */
[----:B--2---:R-:W-:Y:S01]  /*1dd0*/  UMOV UR4, UR5 ;  /* 0x0000000500047c82 */ /* 0x004fe20008000000 */
[----:B------:R-:W-:Y:S10]  /*1de0*/  BRA.U UP2, `(.L_x_31) ;  /* 0xfffffffd02447547 */ /* 0x000ff4000b83ffff */
.L_x_25:
[----:B------:R-:W-:Y:S01]  /*1df0*/  ULEA UR4, UR5, UR6, 0x3 ;  /* 0x0000000605047291 */ /* 0x000fe2000f8e18ff */
[----:B-1-3--:R-:W-:Y:S01]  /*1e00*/  SHF.L.U32 R0, R12, 0x1f, RZ ;  /* 0x0000001f0c007819 */ /* 0x00afe200000006ff */
[----:B------:R-:W-:Y:S01]  /*1e10*/  @!P1 SYNCS.ARRIVE.TRANS64.A1T0 RZ, [UR6+0x68], RZ ;  /* 0x000068ffffff99a7 */ /* 0x000fe20008100006 */
[----:B------:R-:W-:-:S06]  /*1e20*/  UISETP.GT.AND UP0, UPT, UR41, UR40, UPT ;  /* 0x000000282900728c */ /* 0x000fcc000bf04270 */
[----:B--2-4-:R1:W2:Y:S03]  /*1e30*/  SYNCS.PHASECHK.TRANS64.TRYWAIT P0, [UR4+0x10], R0 ;  /* 0x00001000ff0075a7 */ /* 0x0142a60008001104 */
[----:B------:R-:W-:Y:S05]  /*1e40*/  BRA.U !UP0, `(.L_x_32) ;  /* 0x0000000108c87547 */ /* 0x000fea000b800000 */
[----:B------:R-:W-:Y:S01]  /*1e50*/  UIADD3 UR13, UPT, UPT, UR44, UR7, URZ ;  /* 0x000000072c0d7290 */ /* 0x000fe2000fffe0ff */
[----:B------:R-:W-:-:S11]  /*1e60*/  UMOV UR4, UR5 ;  /* 0x0000000500047c82 */ /* 0x000fd60008000000 */
.L_x_38:
[----:B------:R-:W-:Y:S01]  /*1e70*/  ULEA UR17, UR4, UR6, 0x3 ;  /* 0x0000000604117291 */ /* 0x000fe2000f8e18ff */
[----:B--2---:R-:W-:Y:S01]  /*1e80*/  @P3 MOV R2, 0x8000 ;  /* 0x0000800000023802 */ /* 0x004fe20000000f00 */
[----:B--2-4-:R-:W-:Y:S10]  /*1e90*/  @P0 BRA `(.L_x_33) ;  /* 0x00000000000c0947 */ /* 0x014ff40003800000 */
[----:B------:R-:W-:-:S04]  /*1ea0*/  SHF.L.U32 R3, R12, 0x1f, RZ ;  /* 0x0000001f0c037819 */ /* 0x000fc800000006ff */
[----:B------:R-:W2:Y:S02]  /*1eb0*/  SYNCS.PHASECHK.TRANS64.TRYWAIT P0, [UR17+0x10], R3 ;  /* 0x00001003ff0075a7 */ /* 0x000ea40008001111 */
[----:B--2---:R-:W-:Y:S05]  /*1ec0*/  @!P0 BRA `(.L_x_34) ;  /* 0x0000006c00c08947 */ /* 0x004fea0003800000 */
.L_x_33:
[----:B------:R2:W-:Y:S01]  /*1ed0*/  @P3 SYNCS.ARRIVE.TRANS64 RZ, [UR17], R2 ;  /* 0x00000002ffff39a7 */ /* 0x0005e20008000011 */
[----:B------:R-:W-:-:S04]  /*1ee0*/  ULOP3.LUT UR5, UR25, 0x2, URZ, 0xfc, !UPT ;  /* 0x0000000219057892 */ /* 0x000fc8000f8efcff */
[----:B------:R-:W-:-:S09]  /*1ef0*/  UISETP.NE.AND UP0, UPT, UR5, 0x2, UPT ;  /* 0x000000020500788c */ /* 0x000fd2000bf05270 */
[----:B------:R-:W-:Y:S05]  /*1f00*/  BRA.U UP0, `(.L_x_35) ;  /* 0x0000000100047547 */ /* 0x000fea000b800000 */
[----:B------:R-:W-:Y:S05]  /*1f10*/  BPT.TRAP 0x1 ;  /* 0x000000040000795c */ /* 0x000fea0000300000 */
.L_x_35:
[----:B------:R-:W-:Y:S04]  /*1f20*/  BSSY.RECONVERGENT B0, `(.L_x_36) ;  /* 0x0000003000007945 */ /* 0x000fe80003800200 */
[----:B------:R-:W-:Y:S05]  /*1f30*/  @!P2 BRA `(.L_x_37) ;  /* 0x000000000004a947 */ /* 0x000fea0003800000 */
[----:B------:R-:W-:Y:S05]  /*1f40*/  BPT.TRAP 0x1 ;  /* 0x000000040000795c */ /* 0x000fea0000300000 */
.L_x_37:
[----:B------:R-:W-:Y:S05]  /*1f50*/  BSYNC.RECONVERGENT B0 ;  /* 0x0000000000007941 */ /* 0x000fea0003800200 */
.L_x_36:
        /* <DEDUP_REMOVED lines=9> */
[----:B------:R-:W-:Y:S02]  /*1ff0*/  USHF.L.U32 UR18, UR7, 0x6, URZ ;  /* 0x0000000607127899 */ /* 0x000fe400080006ff */
[----:B------:R-:W-:Y:S01]  /*2000*/  UIADD3 UR7, UPT, UPT, UR7, 0x1, URZ ;  /* 0x0000000107077890 */ /* 0x000fe2000fffe0ff */
[----:B-1----:R-:W-:Y:S01]  /*2010*/  SHF.L.U32 R0, R12, 0x1f, RZ ;  /* 0x0000001f0c007819 */ /* 0x002fe200000006ff */
[----:B------:R-:W-:Y:S02]  /*2020*/  UIADD3 UR22, UP1, UPT, UR26, 0x80, URZ ;  /* 0x000000801a167890 */ /* 0x000fe4000ff3e0ff */
[----:B------:R-:W-:Y:S01]  /*2030*/  ULEA UR4, UR4, UR6, 0x1 ;  /* 0x0000000604047291 */ /* 0x000fe2000f8e08ff */
[----:B------:R3:W4:Y:S01]  /*2040*/  SYNCS.PHASECHK.TRANS64.TRYWAIT P0, [UR8+0x10], R0 ;  /* 0x00001000ff0075a7 */ /* 0x0007220008001108 */
[----:B------:R-:W-:-:S02]  /*2050*/  UIADD3.X UR15, UPT, UPT, URZ, UR27, URZ, UP0, !UPT ;  /* 0x0000001bff0f7290 */ /* 0x000fc400087fe4ff */
[----:B------:R-:W-:Y:S02]  /*2060*/  UISETP.NE.AND UP0, UPT, UR7, UR13, UPT ;  /* 0x0000000d0700728c */ /* 0x000fe4000bf05270 */
[----:B------:R-:W-:Y:S02]  /*2070*/  ULOP3.LUT UR17, UR17, 0xfefffff8, URZ, 0xc0, !UPT ;  /* 0xfefffff811117892 */ /* 0x000fe4000f8ec0ff */
[----:B------:R-:W-:Y:S02]  /*2080*/  UIADD3 UR16, UPT, UPT, UR16, 0x4300, URZ ;  /* 0x0000430010107890 */ /* 0x000fe4000fffe0ff */
[----:B------:R-:W-:Y:S02]  /*2090*/  UIADD3.X UR23, UPT, UPT, URZ, UR27, URZ, UP1, !UPT ;  /* 0x0000001bff177290 */ /* 0x000fe40008ffe4ff */
[----:B------:R-:W-:Y:S02]  /*20a0*/  UIADD3 UR8, UPT, UPT, UR4, 0x8300, URZ ;  /* 0x0000830004087890 */ /* 0x000fe4000fffe0ff */
[----:B------:R-:W-:Y:S01]  /*20b0*/  UPRMT UR4, URZ, 0x5410, UR21 ;  /* 0x00005410ff047896 */ /* 0x000fe20008000015 */
[----:B------:R-:W-:Y:S01]  /*20c0*/  UMOV UR30, 0x0 ;  /* 0x00000000001e7882 */ /* 0x000fe20000000000 */
[----:B------:R-:W-:Y:S01]  /*20d0*/  UMOV UR31, 0x10000000 ;  /* 0x10000000001f7882 */ /* 0x000fe20000000000 */
[----:B------:R-:W-:Y:S01]  /*20e0*/  UMOV UR19, UR35 ;  /* 0x0000002300137c82 */ /* 0x000fe20008000000 */
[----:B------:R-:W-:Y:S01]  /*20f0*/  UMOV UR20, UR36 ;  /* 0x0000002400147c82 */ /* 0x000fe20008000000 */
[----:B------:R-:W-:Y:S01]  /*2100*/  UMOV UR12, UR36 ;  /* 0x00000024000c7c82 */ /* 0x000fe20008000000 */
[----:B------:R-:W-:Y:S01]  /*2110*/  UMOV UR9, UR17 ;  /* 0x0000001100097c82 */ /* 0x000fe20008000000 */
[----:B------:R-:W-:Y:S01]  /*2120*/  UMOV UR10, UR18 ;  /* 0x00000012000a7c82 */ /* 0x000fe20008000000 */
[----:B------:R-:W-:Y:S01]  /*2130*/  UTMALDG.3D.2CTA [UR16], [UR22], desc[UR30] ;  /* 0x00001e10160075b4 */ /* 0x000fe20008211000 */
[----:B------:R1:W-:Y:S02]  /*2140*/  UTMALDG.3D.MULTICAST.2CTA [UR8], [UR14], UR4, desc[UR30] ;  /* 0x00001e080e0073b4 */ /* 0x0003e40008211804 */
[----:B-1----:R-:W-:Y:S01]  /*2150*/  UMOV UR4, UR5 ;  /* 0x0000000500047c82 */ /* 0x002fe20008000000 */
[----:B---3--:R-:W-:Y:S05]  /*2160*/  BRA.U UP0, `(.L_x_38) ;  /* 0xfffffffd00407547 */ /* 0x008fea000b83ffff */
.L_x_32:
[C---:B------:R-:W-:Y:S01]  /*2170*/  LEA R3, R11.reuse, UR6, 0x3 ;  /* 0x000000060b037c11 */ /* 0x040fe2000f8e18ff */
[----:B------:R-:W-:Y:S01]  /*2180*/  NOP ;  /* 0x0000000000007918 */ /* 0x000fe20000000000 */
[----:B-1----:R-:W-:Y:S02]  /*2190*/  SHF.L.U32 R0, R10, 0x1f, RZ ;  /* 0x0000001f0a007819 */ /* 0x002fe400000006ff */
[----:B------:R-:W-:Y:S02]  /*21a0*/  LEA R4, R11, UR6, 0x4 ;  /* 0x000000060b047c11 */ /* 0x000fe4000f8e20ff */
[----:B--2-4-:R-:W1:Y:S02]  /*21b0*/  SYNCS.PHASECHK.TRANS64.TRYWAIT P0, [R3+URZ+0x70], R0 ;  /* 0x00007000030075a7 */ /* 0x014e6400080011ff */
[----:B-1----:R-:W-:Y:S05]  /*21c0*/  @!P0 BRA `(.L_x_39) ;  /* 0x0000006c00188947 */ /* 0x002fea0003800000 */
.L_x_150:
[----:B------:R-:W2:Y:S01]  /*21d0*/  LDS.128 R4, [R4+0x100] ;  /* 0x0001000004047984 */ /* 0x000ea20000000c00 */
[----:B------:R-:W-:Y:S01]  /*21e0*/  UISETP.GE.AND UP0, UPT, UR45, 0x1, UPT ;  /* 0x000000012d00788c */ /* 0x000fe2000bf06270 */
[----:B------:R-:W-:Y:S01]  /*21f0*/  @!PT LDS RZ, [RZ] ;  /* 0x00000000fffff984 */ /* 0x000fe20000000800 */
[----:B------:R-:W-:Y:S01]  /*2200*/  @!PT LDS RZ, [RZ] ;  /* 0x00000000fffff984 */ /* 0x000fe20000000800 */
[----:B------:R-:W-:Y:S01]  /*2210*/  @!PT LDS RZ, [RZ] ;  /* 0x00000000fffff984 */ /* 0x000fe20000000800 */
[----:B------:R-:W-:Y:S01]  /*2220*/  @!PT LDS RZ, [RZ] ;  /* 0x00000000fffff984 */ /* 0x000fe20000000800 */
[----:B------:R3:W-:Y:S06]  /*2230*/  MEMBAR.ALL.CTA ;  /* 0x0000000000007992 */ /* 0x0007ec0000008000 */
[----:B---3--:R-:W3:Y:S01]  /*2240*/  FENCE.VIEW.ASYNC.S ;  /* 0x00000000000073c6 */ /* 0x008ee20000000000 */
[----:B--2---:R-:W-:-:S13]  /*2250*/  LOP3.LUT P0, RZ, R6, 0x1, RZ, 0xc0, !PT ;  /* 0x0000000106ff7812 */ /* 0x004fda000780c0ff */
[----:B---3--:R-:W-:Y:S01]  /*2260*/  VOTEU.ANY UP1, P0 ;  /* 0x0000000000ff7886 */ /* 0x008fe20000020100 */
[----:B------:R-:W-:-:S13]  /*2270*/  PLOP3.LUT P0, PT, PT, PT, UP1, 0x80, 0x8 ;  /* 0x000000000008781c */ /* 0x000fda0003f0f018 */
[----:B-1----:R-:W-:Y:S02]  /*2280*/  @P0 LOP3.LUT R0, R5, 0xffff, RZ, 0xc0, !PT ;  /* 0x0000ffff05000812 */ /* 0x002fe400078ec0ff */
[----:B------:R-:W-:Y:S02]  /*2290*/  @P0 MOV R2, R4 ;  /* 0x0000000400020202 */ /* 0x000fe40000000f00 */
[----:B------:R-:W-:Y:S01]  /*22a0*/  @P0 R2UR UR7, R0 ;  /* 0x00000000000702ca */ /* 0x000fe200000e0000 */
[----:B------:R-:W-:Y:S01]  /*22b0*/  VIADD R0, R3, 0x80 ;  /* 0x0000008003007836 */ /* 0x000fe20000000000 */
[----:B------:R-:W-:Y:S02]  /*22c0*/  @P0 SHF.R.U32.HI R4, RZ, 0x10, R5 ;  /* 0x00000010ff040819 */ /* 0x000fe40000011605 */
[----:B------:R-:W-:Y:S02]  /*22d0*/  @P0 R2UR UR8, R2 ;  /* 0x00000000020802ca */ /* 0x000fe400000e0000 */
[----:B------:R-:W-:-:S02]  /*22e0*/  PRMT R0, RZ, 0x654, R0 ;  /* 0x00000654ff007816 */ /* 0x000fc40000000000 */
[----:B------:R-:W-:Y:S02]  /*22f0*/  @P0 R2UR UR4, R4 ;  /* 0x00000000040402ca */ /* 0x000fe400000e0000 */
[----:B------:R1:W-:Y:S03]  /*2300*/  SYNCS.ARRIVE.TRANS64.RED.A1T0 RZ, [R0+URZ], RZ ;  /* 0x000000ff00ff79a7 */ /* 0x0003e600081004ff */
[----:B------:R-:W-:-:S04]  /*2310*/  @UP1 UMOV UR29, UR7 ;  /* 0x00000007001d1c82 */ /* 0x000fc80008000000 */
[----:B------:R-:W-:-:S04]  /*2320*/  @UP1 UMOV UR37, UR8 ;  /* 0x0000000800251c82 */ /* 0x000fc80008000000 */
[----:B------:R-:W-:Y:S01]  /*2330*/  @UP1 UMOV UR36, UR4 ;  /* 0x0000000400241c82 */ /* 0x000fe20008000000 */
[----:B------:R-:W-:Y:S05]  /*2340*/  BRA.U !UP0, `(.L_x_40) ;  /* 0x0000000108d47547 */ /* 0x000fea000b800000 */
[----:B------:R-:W2:Y:S01]  /*2350*/  LDCU.128 UR12, c[0x0][0xb10] ;  /* 0x00016200ff0c77ac */ /* 0x000ea20008000c00 */
[----:B------:R-:W3:Y:S01]  /*2360*/  LDCU UR30, c[0x0][0xb20] ;  /* 0x00016400ff1e77ac */ /* 0x000ee20008000800 */
[----:B------:R-:W4:Y:S01]  /*2370*/  LDCU UR20, c[0x0][0xb0c] ;  /* 0x00016180ff1477ac */ /* 0x000f220008000800 */
[----:B------:R-:W1:Y:S01]  /*2380*/  LDCU.64 UR10, c[0x0][0xb28] ;  /* 0x00016500ff0a77ac */ /* 0x000e620008000a00 */
[----:B------:R-:W-:Y:S02]  /*2390*/  UISETP.NE.AND UP3, UPT, UR45, 0x1, UPT ;  /* 0x000000012d00788c */ /* 0x000fe4000bf65270 */
[----:B--2---:R-:W-:Y:S02]  /*23a0*/  UIMAD.WIDE.U32 UR16, UR38, UR15, URZ ;  /* 0x0000000f261072a5 */ /* 0x004fe4000f8e00ff */
[----:B------:R-:W-:Y:S02]  /*23b0*/  UIMAD.WIDE.U32 UR8, UR39, UR12, URZ ;  /* 0x0000000c270872a5 */ /* 0x000fe4000f8e00ff */
[----:B------:R-:W-:-:S02]  /*23c0*/  UISETP.NE.AND UP0, UPT, UR14, 0x1, UPT ;  /* 0x000000010e00788c */ /* 0x000fc4000bf05270 */
[----:B------:R-:W-:Y:S01]  /*23d0*/  UIMAD.WIDE.U32 UR22, UR29, UR15, URZ ;  /* 0x0000000f1d1672a5 */ /* 0x000fe2000f8e00ff */
[----:B------:R-:W-:Y:S02]  /*23e0*/  UMOV UR16, UR17 ;  /* 0x0000001100107c82 */ /* 0x000fe40008000000 */
[----:B------:R-:W-:Y:S01]  /*23f0*/  UMOV UR8, UR9 ;  /* 0x0000000900087c82 */ /* 0x000fe20008000000 */
[----:B---3--:R-:W-:Y:S02]  /*2400*/  USHF.R.U32.HI UR16, URZ, UR30, UR16 ;  /* 0x0000001eff107299 */ /* 0x008fe40008011610 */
[----:B----4-:R-:W-:Y:S02]  /*2410*/  UISETP.NE.AND UP2, UPT, UR20, 0x1, UPT ;  /* 0x000000011400788c */ /* 0x010fe4000bf45270 */
[----:B------:R-:W-:Y:S02]  /*2420*/  USHF.R.U32.HI UR8, URZ, UR13, UR8 ;  /* 0x0000000dff087299 */ /* 0x000fe40008011608 */
[----:B------:R-:W-:-:S02]  /*2430*/  USEL UR7, UR38, UR16, !UP0 ;  /* 0x0000001026077287 */ /* 0x000fc4000c000000 */
[----:B------:R-:W-:Y:S02]  /*2440*/  USEL UR8, UR39, UR8, !UP2 ;  /* 0x0000000827087287 */ /* 0x000fe4000d000000 */
[----:B-1----:R-:W-:Y:S01]  /*2450*/  UIMAD.WIDE.U32 UR16, UR7, UR10, URZ ;  /* 0x0000000a071072a5 */ /* 0x002fe2000f8e00ff */
[----:B------:R-:W-:Y:S01]  /*2460*/  UMOV UR4, UR23 ;  /* 0x0000001700047c82 */ /* 0x000fe20008000000 */
[----:B------:R-:W-:Y:S02]  /*2470*/  UIMAD.WIDE.U32 UR18, UR37, UR12, URZ ;  /* 0x0000000c251272a5 */ /* 0x000fe4000f8e00ff */
[----:B------:R-:W-:-:S03]  /*2480*/  UIMAD.WIDE.U32 UR22, UR8, UR10, URZ ;  /* 0x0000000a081672a5 */ /* 0x000fc6000f8e00ff */
[----:B------:R-:W-:Y:S01]  /*2490*/  UMOV UR16, UR17 ;  /* 0x0000001100107c82 */ /* 0x000fe20008000000 */
[----:B------:R-:W-:Y:S02]  /*24a0*/  USHF.R.U32.HI UR4, URZ, UR30, UR4 ;  /* 0x0000001eff047299 */ /* 0x000fe40008011604 */
[----:B------:R-:W-:Y:S01]  /*24b0*/  @UP3 USHF.R.U32.HI UR7, URZ, UR11, UR16 ;  /* 0x0000000bff073299 */ /* 0x000fe20008011610 */
[----:B------:R-:W-:Y:S01]  /*24c0*/  UMOV UR18, UR19 ;  /* 0x0000001300127c82 */ /* 0x000fe20008000000 */
[----:B------:R-:W-:Y:S01]  /*24d0*/  UMOV UR22, UR23 ;  /* 0x0000001700167c82 */ /* 0x000fe20008000000 */
[----:B------:R-:W-:Y:S02]  /*24e0*/  USHF.R.U32.HI UR13, URZ, UR13, UR18 ;  /* 0x0000000dff0d7299 */ /* 0x000fe40008011612 */
[----:B------:R-:W-:Y:S02]  /*24f0*/  USEL UR4, UR29, UR4, !UP0 ;  /* 0x000000041d047287 */ /* 0x000fe4000c000000 */
[----:B------:R-:W-:-:S02]  /*2500*/  @UP3 USHF.R.U32.HI UR8, URZ, UR11, UR22 ;  /* 0x0000000bff083299 */ /* 0x000fc40008011616 */
[----:B------:R-:W-:Y:S02]  /*2510*/  UIMAD UR9, UR45, UR7, URZ ;  /* 0x000000072d0972a4 */ /* 0x000fe4000f8e02ff */
[----:B------:R-:W-:Y:S02]  /*2520*/  USEL UR7, UR37, UR13, !UP2 ;  /* 0x0000000d25077287 */ /* 0x000fe4000d000000 */
[----:B------:R-:W-:Y:S02]  /*2530*/  UIMAD UR12, UR45, UR8, URZ ;  /* 0x000000082d0c72a4 */ /* 0x000fe4000f8e02ff */
[----:B------:R-:W-:Y:S02]  /*2540*/  UISETP.GE.AND UP0, UPT, UR4, UR9, UPT ;  /* 0x000000090400728c */ /* 0x000fe4000bf06270 */
[----:B------:R-:W-:Y:S02]  /*2550*/  UIMAD.WIDE.U32 UR16, UR4, UR10, URZ ;  /* 0x0000000a041072a5 */ /* 0x000fe4000f8e00ff */
[----:B------:R-:W-:-:S02]  /*2560*/  UISETP.GE.OR UP0, UPT, UR7, UR12, UP0 ;  /* 0x0000000c0700728c */ /* 0x000fc40008706670 */
        /* <DEDUP_REMOVED lines=19> */
.L_x_40:
[----:B------:R-:W2:Y:S02]  /*26a0*/  LDCU UR4, c[0x0][0xb30] ;  /* 0x00016600ff0477ac */ /* 0x000ea40008000800 */
[----:B--2---:R-:W-:-:S09]  /*26b0*/  UISETP.NE.AND UP0, UPT, UR4, 0x1, UPT ;  /* 0x000000010400788c */ /* 0x004fd2000bf05270 */
[----:B------:R-:W-:Y:S05]  /*26c0*/  BRA.U UP0, `(.L_x_41) ;  /* 0x0000000100447547 */ /* 0x000fea000b800000 */
[----:B------:R-:W2:Y:S01]  /*26d0*/  LDCU.128 UR12, c[0x0][0xb10] ;  /* 0x00016200ff0c77ac */ /* 0x000ea20008000c00 */
[----:B------:R-:W3:Y:S01]  /*26e0*/  LDCU UR16, c[0x0][0xb0c] ;  /* 0x00016180ff1077ac */ /* 0x000ee20008000800 */
[----:B------:R-:W4:Y:S01]  /*26f0*/  LDCU UR17, c[0x0][0xb20] ;  /* 0x00016400ff1177ac */ /* 0x000f220008000800 */
[----:B--2---:R-:W-:Y:S02]  /*2700*/  UIMAD.WIDE.U32 UR10, UR37, UR12, URZ ;  /* 0x0000000c250a72a5 */ /* 0x004fe4000f8e00ff */
[----:B------:R-:W-:Y:S02]  /*2710*/  UIMAD.WIDE.U32 UR8, UR29, UR15, URZ ;  /* 0x0000000f1d0872a5 */ /* 0x000fe4000f8e00ff */
[----:B---3--:R-:W-:Y:S02]  /*2720*/  UISETP.NE.AND UP2, UPT, UR16, 0x1, UPT ;  /* 0x000000011000788c */ /* 0x008fe4000bf45270 */
[----:B------:R-:W-:Y:S01]  /*2730*/  UISETP.NE.AND UP0, UPT, UR14, 0x1, UPT ;  /* 0x000000010e00788c */ /* 0x000fe2000bf05270 */
[----:B------:R-:W-:-:S02]  /*2740*/  UMOV UR7, UR11 ;  /* 0x0000000b00077c82 */ /* 0x000fc40008000000 */
[----:B------:R-:W-:Y:S01]  /*2750*/  UMOV UR4, UR9 ;  /* 0x0000000900047c82 */ /* 0x000fe20008000000 */
[----:B------:R-:W-:Y:S02]  /*2760*/  USHF.R.U32.HI UR7, URZ, UR13, UR7 ;  /* 0x0000000dff077299 */ /* 0x000fe40008011607 */
[----:B----4-:R-:W-:Y:S02]  /*2770*/  USHF.R.U32.HI UR4, URZ, UR17, UR4 ;  /* 0x00000011ff047299 */ /* 0x010fe40008011604 */
[----:B------:R-:W-:Y:S02]  /*2780*/  USEL UR7, UR37, UR7, !UP2 ;  /* 0x0000000725077287 */ /* 0x000fe4000d000000 */
[----:B------:R-:W-:-:S04]  /*2790*/  USEL UR4, UR29, UR4, !UP0 ;  /* 0x000000041d047287 */ /* 0x000fc8000c000000 */
[----:B------:R-:W-:Y:S02]  /*27a0*/  UIADD3 UR8, UPT, UPT, UR7, -UR4, URZ ;  /* 0x8000000407087290 */ /* 0x000fe4000fffe0ff */
[----:B------:R-:W-:Y:S02]  /*27b0*/  UIADD3 UR4, UPT, UPT, -UR7, UR4, URZ ;  /* 0x0000000407047290 */ /* 0x000fe4000fffe1ff */
[----:B------:R-:W-:Y:S02]  /*27c0*/  UIMAD UR29, UR8, UR14, UR29 ;  /* 0x0000000e081d72a4 */ /* 0x000fe4000f8e021d */
[----:B------:R-:W-:-:S12]  /*27d0*/  UIMAD UR37, UR4, UR16, UR37 ;  /* 0x00000010042572a4 */ /* 0x000fd8000f8e0225 */
.L_x_41:
[----:B------:R-:W-:Y:S01]  /*27e0*/  VIADD R11, R11, 0x1 ;  /* 0x000000010b0b7836 */ /* 0x000fe20000000000 */
[----:B------:R-:W-:Y:S01]  /*27f0*/  R2UR UR4, R50 ;  /* 0x00000000320472ca */ /* 0x000fe200000e0000 */
[----:B------:R-:W-:Y:S01]  /*2800*/  UIADD3 UR31, UPT, UPT, UR37, UR63, URZ ;  /* 0x0000003f251f7290 */ /* 0x000fe2000fffe0ff */
[----:B------:R-:W-:Y:S02]  /*2810*/  PLOP3.LUT P1, PT, PT, PT, PT, 0x80, 0x8 ;  /* 0x000000000008781c */ /* 0x000fe40003f2f070 */
[----:B------:R-:W-:-:S04]  /*2820*/  ISETP.NE.AND P0, PT, R11, 0x2, PT ;  /* 0x000000020b00780c */ /* 0x000fc80003f05270 */
[----:B-1----:R-:W-:Y:S02]  /*2830*/  SEL R0, RZ, 0x1, P0 ;  /* 0x00000001ff007807 */ /* 0x002fe40000000000 */
[----:B------:R-:W-:Y:S02]  /*2840*/  SEL R11, R11, RZ, P0 ;  /* 0x000000ff0b0b7207 */ /* 0x000fe40000000000 */
[----:B------:R-:W-:Y:S01]  /*2850*/  LOP3.LUT R10, R10, R0, RZ, 0x3c, !PT ;  /* 0x000000000a0a7212 */ /* 0x000fe200078e3cff */
[----:B------:R-:W-:Y:S01]  /*2860*/  UIADD3 UR30, UPT, UPT, UR29, UR4, URZ ;  /* 0x000000041d1e7290 */ /* 0x000fe2000fffe0ff */
[----:B------:R-:W-:Y:S11]  /*2870*/  BRA.U UP1, `(.L_x_42) ;  /* 0xfffffff101247547 */ /* 0x000ff6000b83ffff */
[----:B------:R-:W-:Y:S01]  /*2880*/  UIADD3 UR6, UPT, UPT, UR6, 0x10, URZ ;  /* 0x0000001006067890 */ /* 0x000fe2000fffe0ff */
[----:B------:R-:W-:-:S03]  /*2890*/  SHF.L.U32 R2, R12, 0x1f, RZ ;  /* 0x0000001f0c027819 */ /* 0x000fc600000006ff */
[----:B------:R-:W-:-:S09]  /*28a0*/  ULEA UR4, UR5, UR6, 0x3 ;  /* 0x0000000605047291 */ /* 0x000fd2000f8e18ff */
[----:B------:R-:W1:Y:S02]  /*28b0*/  SYNCS.PHASECHK.TRANS64.TRYWAIT P0, [UR4], R2 ;  /* 0x00000002ff0075a7 */ /* 0x000e640008001104 */
[----:B-1----:R-:W-:Y:S05]  /*28c0*/  @!P0 BRA `(.L_x_43) ;  /* 0x00000064006c8947 */ /* 0x002fea0003800000 */
.L_x_152:
[----:B------:R-:W-:-:S04]  /*28d0*/  UIADD3 UR4, UPT, UPT, UR5, 0x1, URZ ;  /* 0x0000000105047890 */ /* 0x000fc8000fffe0ff */
[----:B------:R-:W-:-:S04]  /*28e0*/  UISETP.NE.AND UP0, UPT, UR4, 0x2, UPT ;  /* 0x000000020400788c */ /* 0x000fc8000bf05270 */
[----:B------:R-:W-:Y:S02]  /*28f0*/  USEL UR5, URZ, 0x1, UP0 ;  /* 0x00000001ff057887 */ /* 0x000fe40008000000 */
[----:B------:R-:W-:-:S04]  /*2900*/  USEL UR4, UR4, URZ, UP0 ;  /* 0x000000ff04047287 */ /* 0x000fc80008000000 */
[----:B------:R-:W-:Y:S01]  /*2910*/  ULEA UR4, UR4, UR6, 0x3 ;  /* 0x0000000604047291 */ /* 0x000fe2000f8e18ff */
[----:B-1----:R-:W-:-:S04]  /*2920*/  LOP3.LUT R2, R12, UR5, RZ, 0x3c, !PT ;  /* 0x000000050c027c12 */ /* 0x002fc8000f8e3cff */
[----:B------:R-:W-:Y:S01]  /*2930*/  SHF.L.U32 R2, R2, 0x1f, RZ ;  /* 0x0000001f02027819 */ /* 0x000fe200000006ff */
[----:B------:R-:W-:-:S07]  /*2940*/  IMAD.U32 R0, RZ, RZ, UR4 ;  /* 0x00000004ff007e24 */ /* 0x000fce000f8e00ff */
.L_x_44:
[----:B-1----:R1:W2:Y:S02]  /*2950*/  SYNCS.PHASECHK.TRANS64.TRYWAIT P0, [R0+URZ], R2 ;  /* 0x00000002000075a7 */ /* 0x0022a400080011ff */
[----:B--2---:R-:W-:Y:S05]  /*2960*/  @!P0 NANOSLEEP.SYNCS 0x989680 ;  /* 0x009896800000895d */ /* 0x004fea0003900000 */
[----:B------:R-:W2:Y:S02]  /*2970*/  @!P0 SYNCS.PHASECHK.TRANS64 P0, [R0+URZ], R2 ;  /* 0x00000002000085a7 */ /* 0x000ea400080010ff */
[----:B--2---:R-:W-:Y:S05]  /*2980*/  @P0 EXIT ;  /* 0x000000000000094d */ /* 0x004fea0003800000 */
[----:B------:R-:W-:Y:S05]  /*2990*/  BRA `(.L_x_44) ;  /* 0xfffffffc00ec7947 */ /* 0x000fea000383ffff */
.L_x_22:
[----:B------:R-:W-:-:S04]  /*29a0*/  UISETP.NE.AND UP0, UPT, UR47, URZ, UPT ;  /* 0x000000ff2f00728c */ /* 0x000fc8000bf05270 */
[----:B------:R-:W-:-:S09]  /*29b0*/  UISETP.NE.OR UP0, UPT, UR18, 0x1, UP0 ;  /* 0x000000011200788c */ /* 0x000fd20008705670 */
[----:B------:R-:W-:Y:S05]  /*29c0*/  BRA.U UP0, `(.L_x_45) ;  /* 0x0000000500487547 */ /* 0x000fea000b800000 */
[----:B------:R-:W-:Y:S01]  /*29d0*/  ISETP.GE.U32.AND P2, PT, R0, 0x4, PT ;  /* 0x000000040000780c */ /* 0x000fe20003f46070 */
[----:B------:R-:W-:Y:S01]  /*29e0*/  IMAD.MOV.U32 R12, RZ, RZ, 0x1 ;  /* 0x00000001ff0c7424 */ /* 0x000fe200078e00ff */
[----:B------:R-:W-:Y:S02]  /*29f0*/  CS2R R10, SRZ ;  /* 0x00000000000a7805 */ /* 0x000fe4000001ff00 */
[----:B------:R-:W-:Y:S01]  /*2a00*/  CS2R R8, SRZ ;  /* 0x0000000000087805 */ /* 0x000fe2000001ff00 */
[----:B------:R-:W-:Y:S01]  /*2a10*/  UMOV UR6, 0x400 ;  /* 0x0000040000067882 */ /* 0x000fe20000000000 */
[----:B------:R-:W-:Y:S01]  /*2a20*/  UMOV UR5, URZ ;  /* 0x000000ff00057c82 */ /* 0x000fe20008000000 */
[----:B------:R-:W-:-:S12]  /*2a30*/  ULEA UR6, UR47, UR6, 0x18 ;  /* 0x000000062f067291 */ /* 0x000fd8000f8ec0ff */
.L_x_49:
[----:B------:R-:W-:Y:S02]  /*2a40*/  LEA R2, R8, UR6, 0x3 ;  /* 0x0000000608027c11 */ /* 0x000fe4000f8e18ff */
[----:B------:R-:W-:-:S03]  /*2a50*/  SHF.L.U32 R4, R9, 0x1f, RZ ;  /* 0x0000001f09047819 */ /* 0x000fc600000006ff */
[----:B------:R-:W-:Y:S01]  /*2a60*/  VIADD R5, R2, 0xe0 ;  /* 0x000000e002057836 */ /* 0x000fe20000000000 */
[----:B------:R-:W2:Y:S02]  /*2a70*/  SYNCS.PHASECHK.TRANS64.TRYWAIT P0, [R2+URZ+0xd0], R4 ;  /* 0x0000d004020075a7 */ /* 0x000ea400080011ff */
[----:B--2---:R-:W-:Y:S05]  /*2a80*/  @!P0 BRA `(.L_x_46) ;  /* 0x0000006400148947 */ /* 0x004fea0003800000 */
.L_x_153:
[----:B------:R-:W-:Y:S01]  /*2a90*/  ULEA UR4, UR5, UR6, 0x3 ;  /* 0x0000000605047291 */ /* 0x000fe2000f8e18ff */
[----:B--2---:R-:W-:Y:S01]  /*2aa0*/  PRMT R2, RZ, 0x654, R5 ;  /* 0x00000654ff027816 */ /* 0x004fe20000000005 */
[----:B------:R-:W-:Y:S01]  /*2ab0*/  @!P2 IMAD.MOV.U32 R4, RZ, RZ, 0x10 ;  /* 0x00000010ff04a424 */ /* 0x000fe200078e00ff */
[----:B------:R-:W-:Y:S01]  /*2ac0*/  SHF.L.U32 R5, R12, 0x1f, RZ ;  /* 0x0000001f0c057819 */ /* 0x000fe200000006ff */
[----:B------:R-:W-:Y:S01]  /*2ad0*/  UIADD3 UR7, UPT, UPT, UR4, 0x70, URZ ;  /* 0x0000007004077890 */ /* 0x000fe2000fffe0ff */
[----:B------:R2:W-:Y:S05]  /*2ae0*/  SYNCS.ARRIVE.TRANS64.RED.A1T0 RZ, [R2+URZ], RZ ;  /* 0x000000ff02ff79a7 */ /* 0x0005ea00081004ff */
[----:B------:R-:W-:Y:S01]  /*2af0*/  IMAD.U32 R6, RZ, RZ, UR7 ;  /* 0x00000007ff067e24 */ /* 0x000fe2000f8e00ff */
[----:B------:R-:W3:Y:S04]  /*2b00*/  SYNCS.PHASECHK.TRANS64.TRYWAIT P0, [UR4+0x80], R5 ;  /* 0x00008005ff0075a7 */ /* 0x000ee80008001104 */
[----:B------:R-:W-:Y:S01]  /*2b10*/  PRMT R6, R0, 0x654, R6 ;  /* 0x0000065400067816 */ /* 0x000fe20000000006 */
[----:B--23--:R-:W-:Y:S06]  /*2b20*/  @!P0 BRA `(.L_x_47) ;  /* 0x0000006400008947 */ /* 0x00cfec0003800000 */
.L_x_155:
[----:B------:R-:W-:Y:S01]  /*2b30*/  ULEA UR8, UR5, UR6, 0x4 ;  /* 0x0000000605087291 */ /* 0x000fe2000f8e20ff */
[----:B------:R-:W-:Y:S01]  /*2b40*/  SEL R3, R6, R3, !P2 ;  /* 0x0000000306037207 */ /* 0x000fe20005000000 */
[----:B------:R-:W-:Y:S01]  /*2b50*/  UIADD3 UR9, UPT, UPT, UR4, 0x70, URZ ;  /* 0x0000007004097890 */ /* 0x000fe2000fffe0ff */
[----:B--2---:R-:W-:Y:S01]  /*2b60*/  LEA R2, R11, UR6, 0x3 ;  /* 0x000000060b027c11 */ /* 0x004fe2000f8e18ff */
[----:B------:R-:W-:Y:S01]  /*2b70*/  UIADD3 UR8, UPT, UPT, UR8, 0x100, URZ ;  /* 0x0000010008087890 */ /* 0x000fe2000fffe0ff */
[----:B------:R2:W-:Y:S01]  /*2b80*/  @!P2 SYNCS.ARRIVE.TRANS64.RED RZ, [R3+URZ], R4 ;  /* 0x0000000403ffa9a7 */ /* 0x0005e200080004ff */
[----:B------:R-:W-:Y:S01]  /*2b90*/  UIADD3 UR4, UPT, UPT, UR5, 0x1, URZ ;  /* 0x0000000105047890 */ /* 0x000fe2000fffe0ff */
[----:B------:R-:W-:-:S03]  /*2ba0*/  VIADD R8, R8, 0x1 ;  /* 0x0000000108087836 */ /* 0x000fc60000000000 */
[----:B------:R-:W-:Y:S02]  /*2bb0*/  UISETP.NE.AND UP0, UPT, UR4, 0x2, UPT ;  /* 0x000000020400788c */ /* 0x000fe4000bf05270 */
[----:B------:R-:W-:Y:S01]  /*2bc0*/  ISETP.NE.AND P0, PT, R8, 0x2, PT ;  /* 0x000000020800780c */ /* 0x000fe20003f05270 */
[----:B------:R-:W-:Y:S06]  /*2bd0*/  UGETNEXTWORKID.BROADCAST [UR8], [UR9] ;  /* 0x00000000080073ca */ /* 0x000fec0008000100 */
[----:B------:R-:W-:Y:S02]  /*2be0*/  USEL UR7, URZ, 0x1, UP0 ;  /* 0x00000001ff077887 */ /* 0x000fe40008000000 */
[----:B------:R-:W-:-:S04]  /*2bf0*/  USEL UR5, UR4, URZ, UP0 ;  /* 0x000000ff04057287 */ /* 0x000fc80008000000 */
[----:B------:R-:W-:Y:S02]  /*2c00*/  LOP3.LUT R12, R12, UR7, RZ, 0x3c, !PT ;  /* 0x000000070c0c7c12 */ /* 0x000fe4000f8e3cff */
[----:B--2---:R-:W-:-:S04]  /*2c10*/  SHF.L.U32 R4, R10, 0x1f, RZ ;  /* 0x0000001f0a047819 */ /* 0x004fc800000006ff */
[----:B------:R-:W2:Y:S02]  /*2c20*/  SYNCS.PHASECHK.TRANS64.TRYWAIT P1, [R2+URZ+0x70], R4 ;  /* 0x00007004020075a7 */ /* 0x000ea400080211ff */
[----:B--2---:R-:W-:Y:S05]  /*2c30*/  @!P1 BRA `(.L_x_48) ;  /* 0x0000006000d49947 */ /* 0x004fea0003800000 */
.L_x_156:
[C---:B--2---:R-:W-:Y:S01]  /*2c40*/  LEA R4, R11.reuse, UR6, 0x4 ;  /* 0x000000060b047c11 */ /* 0x044fe2000f8e20ff */
[----:B------:R-:W-:Y:S01]  /*2c50*/  VIADD R2, R2, 0x80 ;  /* 0x0000008002027836 */ /* 0x000fe20000000000 */
[----:B------:R-:W-:Y:S01]  /*2c60*/  SEL R8, R8, RZ, P0 ;  /* 0x000000ff08087207 */ /* 0x000fe20000000000 */
[----:B------:R-:W-:-:S03]  /*2c70*/  VIADD R11, R11, 0x1 ;  /* 0x000000010b0b7836 */ /* 0x000fc60000000000 */
[----:B------:R-:W2:Y:S01]  /*2c80*/  LDS.128 R4, [R4+0x100] ;  /* 0x0001000004047984 */ /* 0x000ea20000000c00 */
[----:B------:R-:W-:Y:S02]  /*2c90*/  PRMT R2, RZ, 0x654, R2 ;  /* 0x00000654ff027816 */ /* 0x000fe40000000002 */
[C---:B------:R-:W-:Y:S01]  /*2ca0*/  ISETP.NE.AND P1, PT, R11.reuse, 0x2, PT ;  /* 0x000000020b00780c */ /* 0x040fe20003f25270 */
[----:B------:R-:W-:Y:S01]  /*2cb0*/  @!PT LDS RZ, [RZ] ;  /* 0x00000000fffff984 */ /* 0x000fe20000000800 */
[----:B------:R-:W-:Y:S01]  /*2cc0*/  @!PT LDS RZ, [RZ] ;  /* 0x00000000fffff984 */ /* 0x000fe20000000800 */
[----:B------:R-:W-:Y:S01]  /*2cd0*/  @!PT LDS RZ, [RZ] ;  /* 0x00000000fffff984 */ /* 0x000fe20000000800 */
[----:B------:R-:W-:Y:S01]  /*2ce0*/  @!PT LDS RZ, [RZ] ;  /* 0x00000000fffff984 */ /* 0x000fe20000000800 */
[----:B------:R3:W-:Y:S06]  /*2cf0*/  MEMBAR.ALL.CTA ;  /* 0x0000000000007992 */ /* 0x0007ec0000008000 */
[----:B---3--:R-:W3:Y:S01]  /*2d00*/  FENCE.VIEW.ASYNC.S ;  /* 0x00000000000073c6 */ /* 0x008ee20000000000 */
[----:B------:R-:W-:Y:S01]  /*2d10*/  SEL R11, R11, RZ, P1 ;  /* 0x000000ff0b0b7207 */ /* 0x000fe20000800000 */
[----:B---3--:R3:W-:Y:S01]  /*2d20*/  SYNCS.ARRIVE.TRANS64.RED.A1T0 RZ, [R2+URZ], RZ ;  /* 0x000000ff02ff79a7 */ /* 0x0087e200081004ff */
[----:B--2---:R-:W-:-:S02]  /*2d30*/  LOP3.LUT P3, RZ, R6, 0x1, RZ, 0xc0, !PT ;  /* 0x0000000106ff7812 */ /* 0x004fc4000786c0ff */
[----:B------:R-:W-:-:S04]  /*2d40*/  SEL R4, RZ, 0x1, P1 ;  /* 0x00000001ff047807 */ /* 0x000fc80000800000 */
[----:B------:R-:W-:Y:S02]  /*2d50*/  LOP3.LUT R10, R10, R4, RZ, 0x3c, !PT ;  /* 0x000000040a0a7212 */ /* 0x000fe400078e3cff */
[----:B---3--:R-:W-:-:S04]  /*2d60*/  SEL R2, RZ, 0x1, P0 ;  /* 0x00000001ff027807 */ /* 0x008fc80000000000 */
[----:B------:R-:W-:Y:S01]  /*2d70*/  LOP3.LUT R9, R9, R2, RZ, 0x3c, !PT ;  /* 0x0000000209097212 */ /* 0x000fe200078e3cff */
[----:B------:R-:W-:Y:S06]  /*2d80*/  @P3 BRA `(.L_x_49) ;  /* 0xfffffffc002c3947 */ /* 0x000fec000383ffff */
[----:B------:R-:W-:Y:S01]  /*2d90*/  ULEA UR4, UR5, UR6, 0x3 ;  /* 0x0000000605047291 */ /* 0x000fe2000f8e18ff */
[----:B------:R-:W-:-:S08]  /*2da0*/  SHF.L.U32 R2, R12, 0x1f, RZ ;  /* 0x0000001f0c027819 */ /* 0x000fd000000006ff */
[----:B------:R-:W2:Y:S02]  /*2db0*/  SYNCS.PHASECHK.TRANS64 P0, [UR4+0x80], R2 ;  /* 0x00008002ff0075a7 */ /* 0x000ea40008001004 */
[----:B--2---:R-:W-:Y:S05]  /*2dc0*/  @P0 BRA `(.L_x_50) ;  /* 0x0000000000080947 */ /* 0x004fea0003800000 */
[----:B------:R-:W2:Y:S02]  /*2dd0*/  SYNCS.PHASECHK.TRANS64.TRYWAIT P0, [UR4+0x80], R2 ;  /* 0x00008002ff0075a7 */ /* 0x000ea40008001104 */
[----:B--2---:R-:W-:Y:S05]  /*2de0*/  @!P0 BRA `(.L_x_51) ;  /* 0x00000060007c8947 */ /* 0x004fea0003800000 */
.L_x_50:
[----:B------:R-:W-:-:S04]  /*2df0*/  UIADD3 UR7, UPT, UPT, UR5, 0x1, URZ ;  /* 0x0000000105077890 */ /* 0x000fc8000fffe0ff */
[----:B------:R-:W-:-:S04]  /*2e00*/  UISETP.NE.AND UP0, UPT, UR7, 0x2, UPT ;  /* 0x000000020700788c */ /* 0x000fc8000bf05270 */
[----:B------:R-:W-:Y:S02]  /*2e10*/  USEL UR8, URZ, 0x1, UP0 ;  /* 0x00000001ff087887 */ /* 0x000fe40008000000 */
[----:B------:R-:W-:-:S04]  /*2e20*/  USEL UR7, UR7, URZ, UP0 ;  /* 0x000000ff07077287 */ /* 0x000fc80008000000 */
[----:B------:R-:W-:Y:S01]  /*2e30*/  ULEA UR7, UR7, UR6, 0x3 ;  /* 0x0000000607077291 */ /* 0x000fe2000f8e18ff */
[----:B--2---:R-:W-:-:S04]  /*2e40*/  LOP3.LUT R2, R12, UR8, RZ, 0x3c, !PT ;  /* 0x000000080c027c12 */ /* 0x004fc8000f8e3cff */
[----:B------:R-:W-:-:S04]  /*2e50*/  SHF.L.U32 R0, R2, 0x1f, RZ ;  /* 0x0000001f02007819 */ /* 0x000fc800000006ff */
[----:B------:R-:W2:Y:S02]  /*2e60*/  SYNCS.PHASECHK.TRANS64 P0, [UR7+0x80], R0 ;  /* 0x00008000ff0075a7 */ /* 0x000ea40008001007 */
[----:B-12---:R-:W-:Y:S05]  /*2e70*/  @P0 EXIT ;  /* 0x000000000000094d */ /* 0x006fea0003800000 */
[----:B------:R-:W-:Y:S02]  /*2e80*/  SHF.L.U32 R2, R2, 0x1f, RZ ;  /* 0x0000001f02027819 */ /* 0x000fe400000006ff */
[----:B------:R-:W-:-:S07]  /*2e90*/  MOV R0, UR7 ;  /* 0x0000000700007c02 */ /* 0x000fce0008000f00 */
.L_x_52:
[----:B-1----:R1:W2:Y:S02]  /*2ea0*/  SYNCS.PHASECHK.TRANS64.TRYWAIT P0, [R0+URZ+0x80], R2 ;  /* 0x00008002000075a7 */ /* 0x0022a400080011ff */
[----:B--2---:R-:W-:Y:S05]  /*2eb0*/  @!P0 NANOSLEEP.SYNCS 0x989680 ;  /* 0x009896800000895d */ /* 0x004fea0003900000 */
[----:B------:R-:W2:Y:S02]  /*2ec0*/  @!P0 SYNCS.PHASECHK.TRANS64 P0, [R0+URZ+0x80], R2 ;  /* 0x00008002000085a7 */ /* 0x000ea400080010ff */
[----:B--2---:R-:W-:Y:S05]  /*2ed0*/  @P0 EXIT ;  /* 0x000000000000094d */ /* 0x004fea0003800000 */
[----:B------:R-:W-:Y:S05]  /*2ee0*/  BRA `(.L_x_52) ;  /* 0xfffffffc00ec7947 */ /* 0x000fea000383ffff */
.L_x_45:
[----:B------:R-:W-:Y:S05]  /*2ef0*/  BRA.U UP5, `(.L_x_53) ;  /* 0x0000001105d87547 */ /* 0x000fea000b800000 */
[----:B------:R-:W-:Y:S01]  /*2f00*/  UMOV UR4, 0x40 ;  /* 0x0000004000047882 */ /* 0x000fe20000000000 */
[----:B------:R-:W-:Y:S01]  /*2f10*/  NOP ;  /* 0x0000000000007918 */ /* 0x000fe20000000000 */
[----:B------:R-:W-:Y:S01]  /*2f20*/  ULEA UR5, UR47, UR4, 0x18 ;  /* 0x000000042f057291 */ /* 0x000fe2000f8ec0ff */
[----:B------:R-:W-:Y:S02]  /*2f30*/  UMOV UR6, 0x400 ;  /* 0x0000040000067882 */ /* 0x000fe40000000000 */
[----:B------:R-:W-:-:S06]  /*2f40*/  ULEA UR6, UR47, UR6, 0x18 ;  /* 0x000000062f067291 */ /* 0x000fcc000f8ec0ff */
[----:B------:R-:W2:Y:S02]  /*2f50*/  LDS.U8 R0, [UR5+0x1c] ;  /* 0x00001c05ff007984 */ /* 0x000ea40008000000 */
[----:B--2---:R-:W-:-:S13]  /*2f60*/  ISETP.NE.AND P0, PT, R0, RZ, PT ;  /* 0x000000ff0000720c */ /* 0x004fda0003f05270 */
[----:B------:R-:W-:Y:S05]  /*2f70*/  @P0 BRA `(.L_x_54) ;  /* 0x0000000400080947 */ /* 0x000fea0003800000 */
[----:B------:R-:W-:Y:S02]  /*2f80*/  UISETP.NE.U32.AND UP1, UPT, UR48, 0x1, UPT ;  /* 0x000000013000788c */ /* 0x000fe4000bf25070 */
[----:B------:R-:W-:-:S07]  /*2f90*/  UIADD3 UR7, UPT, UPT, UR5, 0x8, URZ ;  /* 0x0000000805077890 */ /* 0x000fce000fffe0ff */
[----:B------:R-:W-:Y:S05]  /*2fa0*/  BRA.U !UP1, `(.L_x_55) ;  /* 0x00000001099c7547 */ /* 0x000fea000b800000 */
[----:B------:R-:W-:Y:S01]  /*2fb0*/  ELECT P0, URZ, PT ;  /* 0x0000000000ff782f */ /* 0x000fe20003800000 */
[----:B------:R-:W-:-:S12]  /*2fc0*/  BSSY B0, `(.L_x_55) ;  /* 0x0000025000007945 */ /* 0x000fd80003800000 */
[----:B------:R-:W-:Y:S05]  /*2fd0*/  @!P0 BRA `(.L_x_56) ;  /* 0x00000000008c8947 */ /* 0x000fea0003800000 */
[----:B------:R-:W-:-:S05]  /*2fe0*/  UMOV UR4, 0x10 ;  /* 0x0000001000047882 */ /* 0x000fca0000000000 */
[----:B------:R-:W-:Y:S04]  /*2ff0*/  DEPBAR.LE SB2, 0x36 ;  /* 0x0000ad800000791a */ /* 0x000fe80000000000 */
[----:B------:R-:W2:Y:S02]  /*3000*/  UTCATOMSWS.2CTA.FIND_AND_SET.ALIGN UP0, UR4, UR4 ;  /* 0x00000004000475e3 */ /* 0x000ea40008200800 */
[----:B--2---:R-:W-:Y:S01]  /*3010*/  MOV R10, UR4 ;  /* 0x00000004000a7c02 */ /* 0x004fe20008000f00 */
[----:B------:R-:W-:Y:S06]  /*3020*/  BRA.U UP0, `(.L_x_57) ;  /* 0x0000000100187547 */ /* 0x000fec000b800000 */
.L_x_58:
[----:B------:R-:W-:Y:S05]  /*3030*/  NANOSLEEP 0x64 ;  /* 0x000000640000795d */ /* 0x000fea0003800000 */
[----:B------:R-:W-:-:S05]  /*3040*/  UMOV UR4, 0x10 ;  /* 0x0000001000047882 */ /* 0x000fca0000000000 */
[----:B------:R-:W-:Y:S04]  /*3050*/  DEPBAR.LE SB2, 0x36 ;  /* 0x0000ad800000791a */ /* 0x000fe80000000000 */
[----:B------:R-:W2:Y:S02]  /*3060*/  UTCATOMSWS.2CTA.FIND_AND_SET.ALIGN UP0, UR4, UR4 ;  /* 0x00000004000475e3 */ /* 0x000ea40008200800 */
[----:B--2---:R-:W-:Y:S01]  /*3070*/  MOV R10, UR4 ;  /* 0x00000004000a7c02 */ /* 0x004fe20008000f00 */
[----:B------:R-:W-:Y:S05]  /*3080*/  BRA.U !UP0, `(.L_x_58) ;  /* 0xfffffffd08e87547 */ /* 0x000fea000b83ffff */
.L_x_57:
[----:B------:R-:W2:Y:S01]  /*3090*/  LDS R6, [UR5+0x10] ;  /* 0x00001005ff067984 */ /* 0x000ea20008000800 */
[----:B------:R-:W-:Y:S01]  /*30a0*/  IMAD.U32 R0, RZ, RZ, UR6 ;  /* 0x00000006ff007e24 */ /* 0x000fe2000f8e00ff */
[----:B------:R-:W-:-:S03]  /*30b0*/  MOV R4, UR49 ;  /* 0x0000003100047c02 */ /* 0x000fc60008000f00 */
[----:B------:R-:W-:Y:S01]  /*30c0*/  VIADD R0, R0, 0x120 ;  /* 0x0000012000007836 */ /* 0x000fe20000000000 */
[----:B--2---:R-:W-:-:S04]  /*30d0*/  SHF.L.U32 R6, R6, 0x1f, RZ ;  /* 0x0000001f06067819 */ /* 0x004fc800000006ff */
[----:B------:R-:W2:Y:S02]  /*30e0*/  SYNCS.PHASECHK.TRANS64.TRYWAIT P0, [UR5+0x8], R6 ;  /* 0x00000806ff0075a7 */ /* 0x000ea40008001105 */
[----:B--2---:R-:W-:Y:S05]  /*30f0*/  @P0 BRA `(.L_x_59) ;  /* 0x0000000000080947 */ /* 0x004fea0003800000 */
[----:B------:R-:W2:Y:S02]  /*3100*/  SYNCS.PHASECHK.TRANS64.TRYWAIT P0, [UR5+0x8], R6 ;  /* 0x00000806ff0075a7 */ /* 0x000ea40008001105 */
[----:B--2---:R-:W-:Y:S05]  /*3110*/  @!P0 BRA `(.L_x_60) ;  /* 0x0000005c00c88947 */ /* 0x004fea0003800000 */
.L_x_59:
[----:B------:R-:W-:Y:S01]  /*3120*/  PRMT R4, R4, 0x654, R0 ;  /* 0x0000065404047816 */ /* 0x000fe20000000000 */
[----:B------:R-:W-:Y:S01]  /*3130*/  HFMA2 R0, -RZ, RZ, 0, 5.9604644775390625e-08 ;  /* 0x00000001ff007431 */ /* 0x000fe200000001ff */
[----:B------:R-:W-:Y:S01]  /*3140*/  UPRMT UR4, UR49, 0x654, UR7 ;  /* 0x0000065431047896 */ /* 0x000fe20008000007 */
[----:B------:R-:W-:Y:S02]  /*3150*/  IMAD.MOV.U32 R8, RZ, RZ, 0xffff ;  /* 0x0000ffffff087424 */ /* 0x000fe400078e00ff */
[----:B--2---:R-:W-:Y:S02]  /*3160*/  IMAD.MOV.U32 R6, RZ, RZ, 0x4 ;  /* 0x00000004ff067424 */ /* 0x004fe400078e00ff */
[----:B------:R-:W-:Y:S01]  /*3170*/  IMAD.SHL.U32 R9, R10, 0x20, RZ ;  /* 0x000000200a097824 */ /* 0x000fe200078e00ff */
[----:B------:R-:W-:Y:S02]  /*3180*/  MOV R5, UR4 ;  /* 0x0000000400057c02 */ /* 0x000fe40008000f00 */
[-C--:B------:R-:W-:Y:S01]  /*3190*/  SHF.L.U32 R8, R8, R10.reuse, RZ ;  /* 0x0000000a08087219 */ /* 0x080fe200000006ff */
[----:B------:R2:W-:Y:S01]  /*31a0*/  SYNCS.ARRIVE.TRANS64.RED RZ, [UR4], R6 ;  /* 0x00000006ffff79a7 */ /* 0x0005e20008000404 */
[----:B------:R-:W-:Y:S01]  /*31b0*/  SHF.L.U32 R7, R0, R10, RZ ;  /* 0x0000000a00077219 */ /* 0x000fe200000006ff */
[----:B------:R2:W-:Y:S04]  /*31c0*/  STS [UR6+0x120], R9 ;  /* 0x00012009ff007988 */ /* 0x0005e80008000806 */
[----:B------:R2:W-:Y:S04]  /*31d0*/  STAS [R4.64], R10 ;  /* 0x0000000a04007dbd */ /* 0x0005e8000c0008ff */
[----:B------:R2:W-:Y:S04]  /*31e0*/  ATOMS.OR RZ, [UR5+0x14], R8 ;  /* 0x00001408ffff798c */ /* 0x0005e8000b000005 */
[----:B------:R2:W-:Y:S04]  /*31f0*/  ATOMS.OR RZ, [UR5+0x18], R7 ;  /* 0x00001807ffff798c */ /* 0x0005e8000b000005 */
[----:B------:R2:W-:Y:S02]  /*3200*/  ATOMS.XOR RZ, [UR5+0x10], R0 ;  /* 0x00001000ffff798c */ /* 0x0005e4000b800005 */
.L_x_56:
[----:B-1----:R-:W-:Y:S05]  /*3210*/  BSYNC B0 ;  /* 0x0000000000007941 */ /* 0x002fea0003800000 */
.L_x_55:
[----:B------:R-:W-:Y:S05]  /*3220*/  BRA.U UP1, `(.L_x_61) ;  /* 0x00000001016c7547 */ /* 0x000fea000b800000 */
[----:B------:R-:W-:-:S03]  /*3230*/  UMOV UR4, 0xffffffff ;  /* 0xffffffff00047882 */ /* 0x000fc60000000000 */
[----:B------:R-:W-:Y:S05]  /*3240*/  BRA.DIV UR4, `(.L_x_62) ;  /* 0x0000005e04947947 */ /* 0x000fea000b800000 */
[----:B------:R-:W-:-:S13]  /*3250*/  ELECT P6, URZ, PT ;  /* 0x0000000000ff782f */ /* 0x000fda00038c0000 */
.L_x_160:
[----:B------:R-:W-:Y:S05]  /*3260*/  @!P6 BRA `(.L_x_61) ;  /* 0x00000000005ce947 */ /* 0x000fea0003800000 */
[----:B--2---:R-:W2:Y:S02]  /*3270*/  LDS R4, [UR5+0x10] ;  /* 0x00001005ff047984 */ /* 0x004ea40008000800 */
[----:B--2---:R-:W-:-:S04]  /*3280*/  SHF.L.U32 R4, R4, 0x1f, RZ ;  /* 0x0000001f04047819 */ /* 0x004fc800000006ff */
[----:B------:R-:W2:Y:S02]  /*3290*/  SYNCS.PHASECHK.TRANS64.TRYWAIT P0, [UR5+0x8], R4 ;  /* 0x00000804ff0075a7 */ /* 0x000ea40008001105 */
[----:B--2---:R-:W-:Y:S05]  /*32a0*/  @P0 BRA `(.L_x_63) ;  /* 0x0000000000080947 */ /* 0x004fea0003800000 */
[----:B------:R-:W2:Y:S02]  /*32b0*/  SYNCS.PHASECHK.TRANS64.TRYWAIT P0, [UR5+0x8], R4 ;  /* 0x00000804ff0075a7 */ /* 0x000ea40008001105 */
[----:B--2---:R-:W-:Y:S05]  /*32c0*/  @!P0 BRA `(.L_x_64) ;  /* 0x0000005c00948947 */ /* 0x004fea0003800000 */
.L_x_63:
[----:B------:R-:W3:Y:S01]  /*32d0*/  LDS R6, [UR6+0x120] ;  /* 0x00012006ff067984 */ /* 0x000ee20008000800 */
[----:B--2---:R-:W-:Y:S02]  /*32e0*/  HFMA2 R0, -RZ, RZ, 0, 5.9604644775390625e-08 ;  /* 0x00000001ff007431 */ /* 0x004fe400000001ff */
[----:B------:R-:W-:Y:S01]  /*32f0*/  IMAD.MOV.U32 R4, RZ, RZ, 0xffff ;  /* 0x0000ffffff047424 */ /* 0x000fe200078e00ff */
[----:B------:R-:W-:Y:S01]  /*3300*/  UPRMT UR4, UR49, 0x654, UR7 ;  /* 0x0000065431047896 */ /* 0x000fe20008000007 */
[----:B---3--:R-:W-:-:S03]  /*3310*/  IMAD.SHL.U32 R5, R6, 0x20, RZ ;  /* 0x0000002006057824 */ /* 0x008fc600078e00ff */
[-C--:B------:R-:W-:Y:S02]  /*3320*/  SHF.L.U32 R4, R4, R6.reuse, RZ ;  /* 0x0000000604047219 */ /* 0x080fe400000006ff */
[----:B------:R-:W-:Y:S01]  /*3330*/  SHF.L.U32 R6, R0, R6, RZ ;  /* 0x0000000600067219 */ /* 0x000fe200000006ff */
[----:B------:R3:W-:Y:S04]  /*3340*/  STS [UR6+0x120], R5 ;  /* 0x00012005ff007988 */ /* 0x0007e80008000806 */
[----:B------:R3:W-:Y:S04]  /*3350*/  ATOMS.OR RZ, [UR5+0x14], R4 ;  /* 0x00001404ffff798c */ /* 0x0007e8000b000005 */
[----:B------:R3:W-:Y:S01]  /*3360*/  ATOMS.OR RZ, [UR5+0x18], R6 ;  /* 0x00001806ffff798c */ /* 0x0007e2000b000005 */
[----:B------:R-:W-:Y:S03]  /*3370*/  SYNCS.ARRIVE.TRANS64.RED.A1T0 RZ, [UR4], RZ ;  /* 0x000000ffffff79a7 */ /* 0x000fe60008100404 */
[----:B------:R3:W-:Y:S01]  /*3380*/  ATOMS.XOR RZ, [UR5+0x10], R0 ;  /* 0x00001000ffff798c */ /* 0x0007e2000b800005 */
[----:B------:R-:W-:Y:S05]  /*3390*/  BRA `(.L_x_61) ;  /* 0x0000000000107947 */ /* 0x000fea0003800000 */
.L_x_54:
[----:B------:R-:W-:Y:S02]  /*33a0*/  MOV R0, 0xffffffff ;  /* 0xffffffff00007802 */ /* 0x000fe40000000f00 */
[----:B------:R-:W-:-:S03]  /*33b0*/  MOV R4, 0x33e0 ;  /* 0x000033e000047802 */ /* 0x000fc60000000f00 */
[----:B------:R2:W-:Y:S04]  /*33c0*/  STS [UR6+0x120], R0 ;  /* 0x00012000ff007988 */ /* 0x0005e80008000806 */
[----:B-12--5:R-:W-:Y:S05]  /*33d0*/  CALL.REL.NOINC `($__internal_1_$__cuda_sm10x_tcgen05_guardrail_trap_phase_invalid_during_alloc) ;  /* 0x0000006400687944 */ /* 0x026fea0003c00000 */
.L_x_61:
[----:B------:R-:W-:Y:S05]  /*33e0*/  WARPSYNC.ALL ;  /* 0x0000000000007948 */ /* 0x000fea0003800000 */
[----:B------:R-:W4:Y:S01]  /*33f0*/  S2UR UR4, SR_CgaCtaId ;  /* 0x00000000000479c3 */ /* 0x000f220000008800 */
[----:B------:R-:W-:Y:S01]  /*3400*/  UMOV UR26, 0x400 ;  /* 0x00000400001a7882 */ /* 0x000fe20000000000 */
[----:B------:R-:W-:-:S06]  /*3410*/  NOP ;  /* 0x0000000000007918 */ /* 0x000fcc0000000000 */
[----:B------:R-:W-:Y:S06]  /*3420*/  BAR.ARV 0x6, 0xa0 ;  /* 0x0182800000007b1d */ /* 0x000fec0000002000 */
[----:B------:R-:W1:Y:S01]  /*3430*/  LDCU UR6, c[0x0][0x38c] ;  /* 0x00007180ff0677ac */ /* 0x000e620008000800 */
[----:B------:R-:W-:Y:S01]  /*3440*/  LOP3.LUT R3, R3, 0xffff, RZ, 0xc0, !PT ;  /* 0x0000ffff03037812 */ /* 0x000fe200078ec0ff */
[----:B--2---:R-:W-:Y:S01]  /*3450*/  IMAD.MOV.U32 R9, RZ, RZ, 0x1 ;  /* 0x00000001ff097424 */ /* 0x004fe200078e00ff */
[----:B------:R-:W-:Y:S01]  /*3460*/  LOP3.LUT R2, R2, 0xffff, RZ, 0xc0, !PT ;  /* 0x0000ffff02027812 */ /* 0x000fe200078ec0ff */
[----:B------:R-:W-:Y:S01]  /*3470*/  IMAD.MOV.U32 R8, RZ, RZ, RZ ;  /* 0x000000ffff087224 */ /* 0x000fe200078e00ff */
[----:B------:R-:W-:Y:S01]  /*3480*/  R2UR UR28, R3 ;  /* 0x00000000031c72ca */ /* 0x000fe200000e0000 */
[----:B------:R-:W-:Y:S01]  /*3490*/  UMOV UR32, URZ ;  /* 0x000000ff00207c82 */ /* 0x000fe20008000000 */
[----:B------:R-:W-:-:S02]  /*34a0*/  R2UR UR42, R2 ;  /* 0x00000000022a72ca */ /* 0x000fc400000e0000 */
[----:B------:R-:W-:Y:S01]  /*34b0*/  CS2R R2, SRZ ;  /* 0x0000000000027805 */ /* 0x000fe2000001ff00 */
[----:B------:R-:W-:Y:S01]  /*34c0*/  UMOV UR23, URZ ;  /* 0x000000ff00177c82 */ /* 0x000fe20008000000 */
[----:B----4-:R-:W-:Y:S01]  /*34d0*/  ULEA UR26, UR4, UR26, 0x18 ;  /* 0x0000001a041a7291 */ /* 0x010fe2000f8ec0ff */
[----:B------:R-:W-:Y:S01]  /*34e0*/  UMOV UR22, URZ ;  /* 0x000000ff00167c82 */ /* 0x000fe20008000000 */
[----:B------:R-:W-:Y:S02]  /*34f0*/  UISETP.NE.AND UP3, UPT, UR48, URZ, UPT ;  /* 0x000000ff3000728c */ /* 0x000fe4000bf65270 */
[----:B------:R-:W-:Y:S02]  /*3500*/  UIADD3 UR5, UPT, UPT, UR26, 0x4300, URZ ;  /* 0x000043001a057890 */ /* 0x000fe4000fffe0ff */
[----:B------:R-:W-:-:S03]  /*3510*/  UIADD3 UR4, UPT, UPT, UR26, 0x8300, URZ ;  /* 0x000083001a047890 */ /* 0x000fc6000fffe0ff */
[----:B---3--:R-:W2:Y:S01]  /*3520*/  LDS R0, [UR26+0x120] ;  /* 0x0001201aff007984 */ /* 0x008ea20008000800 */
[----:B-1----:R-:W-:Y:S02]  /*3530*/  UIADD3 UR6, UPT, UPT, UR6, 0x3f, URZ ;  /* 0x0000003f06067890 */ /* 0x002fe4000fffe0ff */
[----:B------:R-:W-:Y:S02]  /*3540*/  USHF.R.U32.HI UR5, URZ, 0x4, UR5 ;  /* 0x00000004ff057899 */ /* 0x000fe40008011605 */
[----:B------:R-:W-:Y:S02]  /*3550*/  USHF.R.S32.HI UR33, URZ, 0x1f, UR6 ;  /* 0x0000001fff217899 */ /* 0x000fe40008011406 */
[----:B------:R-:W-:Y:S02]  /*3560*/  USHF.R.U32.HI UR4, URZ, 0x4, UR4 ;  /* 0x00000004ff047899 */ /* 0x000fe40008011604 */
[----:B------:R-:W-:Y:S02]  /*3570*/  ULEA.HI UR33, UR33, UR6, URZ, 0x6 ;  /* 0x0000000621217291 */ /* 0x000fe4000f8f30ff */
[----:B------:R-:W-:-:S02]  /*3580*/  ULOP3.LUT UR5, UR5, 0x3fff, URZ, 0xc0, !UPT ;  /* 0x00003fff05057892 */ /* 0x000fc4000f8ec0ff */
[----:B------:R-:W-:Y:S02]  /*3590*/  USHF.R.S32.HI UR33, URZ, 0x6, UR33 ;  /* 0x00000006ff217899 */ /* 0x000fe40008011421 */
[----:B------:R-:W-:Y:S02]  /*35a0*/  ULOP3.LUT UR30, UR4, 0x3fff, URZ, 0xc0, !UPT ;  /* 0x00003fff041e7892 */ /* 0x000fe4000f8ec0ff */
[----:B------:R-:W-:Y:S01]  /*35b0*/  UISETP.LT.AND UP0, UPT, UR33, 0x1, UPT ;  /* 0x000000012100788c */ /* 0x000fe2000bf01270 */
[----:B------:R-:W-:Y:S01]  /*35c0*/  UMOV UR40, 0x0 ;  /* 0x0000000000287882 */ /* 0x000fe20000000000 */
[----:B------:R-:W-:Y:S01]  /*35d0*/  UMOV UR41, 0x8200010 ;  /* 0x0820001000297882 */ /* 0x000fe20000000000 */
[----:B------:R-:W-:Y:S02]  /*35e0*/  ULOP3.LUT UR29, UR5, 0x10000, URZ, 0xfc, !UPT ;  /* 0x00010000051d7892 */ /* 0x000fe4000f8efcff */
[----:B------:R-:W-:Y:S02]  /*35f0*/  ULOP3.LUT UR30, UR30, 0x10000, URZ, 0xfc, !UPT ;  /* 0x000100001e1e7892 */ /* 0x000fe4000f8efcff */
[----:B------:R-:W-:Y:S01]  /*3600*/  USEL UR43, UR33, 0x1, !UP0 ;  /* 0x00000001212b7887 */ /* 0x000fe2000c000000 */
[----:B------:R-:W-:Y:S01]  /*3610*/  UMOV UR38, 0x0 ;  /* 0x0000000000267882 */ /* 0x000fe20000000000 */
[----:B------:R-:W-:Y:S01]  /*3620*/  UMOV UR39, 0x8200010 ;  /* 0x0820001000277882 */ /* 0x000fe20000000000 */
[----:B------:R-:W-:Y:S01]  /*3630*/  UMOV UR36, 0x0 ;  /* 0x0000000000247882 */ /* 0x000fe20000000000 */
[----:B------:R-:W-:Y:S01]  /*3640*/  UMOV UR37, 0x8200010 ;  /* 0x0820001000257882 */ /* 0x000fe20000000000 */
[----:B------:R-:W-:Y:S01]  /*3650*/  UMOV UR34, 0x0 ;  /* 0x0000000000227882 */ /* 0x000fe20000000000 */
[----:B------:R-:W-:Y:S01]  /*3660*/  UMOV UR35, 0x8200010 ;  /* 0x0820001000237882 */ /* 0x000fe20000000000 */
[----:B--2---:R-:W-:-:S15]  /*3670*/  R2UR UR44, R0 ;  /* 0x00000000002c72ca */ /* 0x004fde00000e0000 */
.L_x_72:
[C---:B------:R-:W-:Y:S02]  /*3680*/  LEA R0, R8.reuse, UR26, 0x3 ;  /* 0x0000001a08007c11 */ /* 0x040fe4000f8e18ff */
[----:B------:R-:W-:Y:S02]  /*3690*/  SHF.L.U32 R4, R3, 0x1f, RZ ;  /* 0x0000001f03047819 */ /* 0x000fe400000006ff */
[----:B------:R-:W-:Y:S02]  /*36a0*/  LEA R5, R8, UR26, 0x4 ;  /* 0x0000001a08057c11 */ /* 0x000fe4000f8e20ff */
[----:B------:R-:W1:Y:S02]  /*36b0*/  SYNCS.PHASECHK.TRANS64.TRYWAIT P0, [R0+URZ+0x70], R4 ;  /* 0x00007004000075a7 */ /* 0x000e6400080011ff */
[----:B-1-3--:R-:W-:Y:S05]  /*36c0*/  @!P0 BRA `(.L_x_65) ;  /* 0x0000005800ac8947 */ /* 0x00afea0003800000 */
.L_x_161:
[----:B-1----:R-:W1:Y:S01]  /*36d0*/  LDS.128 R4, [R5+0x100] ;  /* 0x0001000005047984 */ /* 0x002e620000000c00 */
[----:B------:R-:W-:Y:S02]  /*36e0*/  VIADD R0, R0, 0x80 ;  /* 0x0000008000007836 */ /* 0x000fe40000000000 */
[----:B------:R-:W-:Y:S01]  /*36f0*/  VIADD R8, R8, 0x1 ;  /* 0x0000000108087836 */ /* 0x000fe20000000000 */
[----:B------:R-:W-:Y:S01]  /*3700*/  @!PT LDS RZ, [RZ] ;  /* 0x00000000fffff984 */ /* 0x000fe20000000800 */
[----:B------:R-:W-:Y:S01]  /*3710*/  @!PT LDS RZ, [RZ] ;  /* 0x00000000fffff984 */ /* 0x000fe20000000800 */
[----:B------:R-:W-:Y:S01]  /*3720*/  @!PT LDS RZ, [RZ] ;  /* 0x00000000fffff984 */ /* 0x000fe20000000800 */
[----:B------:R-:W-:Y:S01]  /*3730*/  @!PT LDS RZ, [RZ] ;  /* 0x00000000fffff984 */ /* 0x000fe20000000800 */
[----:B------:R2:W-:Y:S06]  /*3740*/  MEMBAR.ALL.CTA ;  /* 0x0000000000007992 */ /* 0x0005ec0000008000 */
[----:B--2---:R-:W2:Y:S01]  /*3750*/  FENCE.VIEW.ASYNC.S ;  /* 0x00000000000073c6 */ /* 0x004ea20000000000 */
[----:B------:R-:W-:-:S04]  /*3760*/  PRMT R0, RZ, 0x654, R0 ;  /* 0x00000654ff007816 */ /* 0x000fc80000000000 */
[----:B--2---:R2:W-:Y:S01]  /*3770*/  SYNCS.ARRIVE.TRANS64.RED.A1T0 RZ, [R0+URZ], RZ ;  /* 0x000000ff00ff79a7 */ /* 0x0045e200081004ff */
[----:B-1----:R-:W-:Y:S01]  /*3780*/  LOP3.LUT P1, RZ, R6, 0x1, RZ, 0xc0, !PT ;  /* 0x0000000106ff7812 */ /* 0x002fe2000782c0ff */
[----:B--2---:R-:W-:-:S12]  /*3790*/  BRA.U UP3, `(.L_x_66) ;  /* 0x0000000503087547 */ /* 0x004fd8000b800000 */
[----:B------:R-:W1:Y:S01]  /*37a0*/  LDCU UR4, c[0x0][0x38c] ;  /* 0x00007180ff0477ac */ /* 0x000e620008000800 */
[----:B------:R-:W-:Y:S02]  /*37b0*/  PLOP3.LUT P2, PT, PT, PT, PT, 0x80, 0x8 ;  /* 0x000000000008781c */ /* 0x000fe40003f4f070 */
[----:B------:R-:W-:Y:S01]  /*37c0*/  SHF.L.U32 R4, R9, 0x1f, RZ ;  /* 0x0000001f09047819 */ /* 0x000fe200000006ff */
[----:B------:R-:W-:Y:S02]  /*37d0*/  ULEA UR31, UR32, UR26, 0x3 ;  /* 0x0000001a201f7291 */ /* 0x000fe4000f8e18ff */
[----:B------:R-:W-:Y:S02]  /*37e0*/  ULEA UR11, UR32, UR44, 0x6 ;  /* 0x0000002c200b7291 */ /* 0x000fe4000f8e30ff */
[----:B-1----:R-:W-:-:S06]  /*37f0*/  UISETP.GE.AND UP0, UPT, UR4, 0x1, UPT ;  /* 0x000000010400788c */ /* 0x002fcc000bf06270 */
[----:B------:R-:W-:-:S05]  /*3800*/  PLOP3.LUT P0, PT, PT, PT, UP0, 0x80, 0x8 ;  /* 0x000000000008781c */ /* 0x000fca0003f0f008 */
[----:B------:R-:W-:-:S08]  /*3810*/  @UP0 ULEA UR4, UR23, UR26, 0x3 ;  /* 0x0000001a17040291 */ /* 0x000fd0000f8e18ff */
[----:B------:R-:W-:-:S04]  /*3820*/  @P0 SHF.L.U32 R0, R2, 0x1f, RZ ;  /* 0x0000001f02000819 */ /* 0x000fc800000006ff */
[----:B------:R1:W2:Y:S01]  /*3830*/  @P0 SYNCS.PHASECHK.TRANS64.TRYWAIT P2, [UR4], R0 ;  /* 0x00000000ff0005a7 */ /* 0x0002a20008041104 */
[----:B------:R-:W3:Y:S02]  /*3840*/  SYNCS.PHASECHK.TRANS64.TRYWAIT P0, [UR31+0xb0], R4 ;  /* 0x0000b004ff0075a7 */ /* 0x000ee4000800111f */
[----:B-123--:R-:W-:Y:S05]  /*3850*/  @!P0 BRA `(.L_x_67) ;  /* 0x00000058005c8947 */ /* 0x00efea0003800000 */
.L_x_163:
[----:B------:R-:W-:Y:S01]  /*3860*/  UMOV UR27, UR22 ;  /* 0x00000016001b7c82 */ /* 0x000fe20008000000 */
[----:B------:R-:W-:Y:S05]  /*3870*/  BRA.U !UP0, `(.L_x_68) ;  /* 0x0000000108c07547 */ /* 0x000fea000b800000 */
[----:B------:R-:W-:Y:S02]  /*3880*/  UIADD3 UR27, UPT, UPT, UR43, UR22, URZ ;  /* 0x000000162b1b7290 */ /* 0x000fe4000fffe0ff */
[----:B------:R-:W-:Y:S01]  /*3890*/  UPLOP3.LUT UP2, UPT, UPT, UPT, UPT, 0x40, 0x4 ;  /* 0x000000000004789c */ /* 0x000fe20003f4e870 */
[----:B------:R-:W-:Y:S01]  /*38a0*/  UMOV UR24, UR33 ;  /* 0x0000002100187c82 */ /* 0x000fe20008000000 */
[----:B------:R-:W-:-:S09]  /*38b0*/  UMOV UR10, UR23 ;  /* 0x00000017000a7c82 */ /* 0x000fd20008000000 */
.L_x_71:
[----:B--2---:R-:W-:Y:S01]  /*38c0*/  ULEA UR5, UR10, UR26, 0x3 ;  /* 0x0000001a0a057291 */ /* 0x004fe2000f8e18ff */
[----:B---3--:R-:W-:Y:S11]  /*38d0*/  @P2 BRA `(.L_x_69) ;  /* 0x00000000000c2947 */ /* 0x008ff60003800000 */
[----:B-1----:R-:W-:Y:S04]  /*38e0*/  SHF.L.U32 R4, R2, 0x1f, RZ ;  /* 0x0000001f02047819 */ /* 0x002fe800000006ff */
[----:B------:R-:W1:Y:S02]  /*38f0*/  SYNCS.PHASECHK.TRANS64.TRYWAIT P0, [UR5], R4 ;  /* 0x00000004ff0075a7 */ /* 0x000e640008001105 */
[----:B-1----:R-:W-:Y:S05]  /*3900*/  @!P0 BRA `(.L_x_70) ;  /* 0x0000005800488947 */ /* 0x002fea0003800000 */
.L_x_69:
[----:B------:R-:W-:Y:S01]  /*3910*/  UISETP.NE.AND UP0, UPT, UR24, 0x1, UPT ;  /* 0x000000011800788c */ /* 0x000fe2000bf05270 */
[----:B------:R-:W-:Y:S01]  /*3920*/  PLOP3.LUT P2, PT, PT, PT, PT, 0x80, 0x8 ;  /* 0x000000000008781c */ /* 0x000fe20003f4f070 */
[----:B------:R-:W-:Y:S02]  /*3930*/  UIADD3 UR4, UPT, UPT, UR10, 0x1, URZ ;  /* 0x000000010a047890 */ /* 0x000fe4000fffe0ff */
[----:B------:R-:W-:Y:S02]  /*3940*/  UIADD3 UR25, UPT, UPT, UR5, 0x10, URZ ;  /* 0x0000001005197890 */ /* 0x000fe4000fffe0ff */
[----:B------:R-:W-:Y:S01]  /*3950*/  UISETP.NE.AND UP1, UPT, UR4, 0x2, UPT ;  /* 0x000000020400788c */ /* 0x000fe2000bf25270 */
[----:B------:R-:W-:Y:S01]  /*3960*/  PLOP3.LUT P0, PT, PT, PT, UP0, 0x80, 0x8 ;  /* 0x000000000008781c */ /* 0x000fe20003f0f008 */
[----:B------:R-:W-:Y:S02]  /*3970*/  UIADD3 UR22, UPT, UPT, UR22, 0x1, URZ ;  /* 0x0000000116167890 */ /* 0x000fe4000fffe0ff */
[----:B------:R-:W-:Y:S02]  /*3980*/  USEL UR6, URZ, 0x1, UP1 ;  /* 0x00000001ff067887 */ /* 0x000fe40008800000 */
[----:B------:R-:W-:Y:S02]  /*3990*/  USEL UR23, UR4, URZ, UP1 ;  /* 0x000000ff04177287 */ /* 0x000fe40008800000 */
[----:B------:R-:W-:Y:S02]  /*39a0*/  UIADD3 UR24, UPT, UPT, UR24, -0x1, URZ ;  /* 0xffffffff18187890 */ /* 0x000fe4000fffe0ff */
[----:B------:R-:W-:Y:S01]  /*39b0*/  @UP0 ULEA UR4, UR23, UR26, 0x3 ;  /* 0x0000001a17040291 */ /* 0x000fe2000f8e18ff */
[----:B------:R-:W-:Y:S01]  /*39c0*/  LOP3.LUT R2, R2, UR6, RZ, 0x3c, !PT ;  /* 0x0000000602027c12 */ /* 0x000fe2000f8e3cff */
[----:B------:R-:W-:Y:S02]  /*39d0*/  ULEA UR6, UR10, UR30, 0x9 ;  /* 0x0000001e0a067291 */ /* 0x000fe4000f8e48ff */
[----:B------:R-:W-:Y:S01]  /*39e0*/  UISETP.NE.AND UP0, UPT, UR22, UR27, UPT ;  /* 0x0000001b1600728c */ /* 0x000fe2000bf05270 */
[----:B-1----:R-:W-:Y:S01]  /*39f0*/  @P0 SHF.L.U32 R0, R2, 0x1f, RZ ;  /* 0x0000001f02000819 */ /* 0x002fe200000006ff */
[----:B------:R-:W-:Y:S02]  /*3a00*/  UIADD3 UR20, UPT, UPT, UR6, 0x2, URZ ;  /* 0x0000000206147890 */ /* 0x000fe4000fffe0ff */
[----:B------:R-:W-:Y:S01]  /*3a10*/  UIADD3 UR16, UPT, UPT, UR6, 0x4, URZ ;  /* 0x0000000406107890 */ /* 0x000fe2000fffe0ff */
[----:B------:R2:W3:Y:S01]  /*3a20*/  @P0 SYNCS.PHASECHK.TRANS64.TRYWAIT P2, [UR4], R0 ;  /* 0x00000000ff0005a7 */ /* 0x0004e20008041104 */
[----:B------:R-:W-:Y:S02]  /*3a30*/  ULEA UR4, UR10, UR29, 0x9 ;  /* 0x0000001d0a047291 */ /* 0x000fe4000f8e48ff */
[----:B------:R-:W-:Y:S02]  /*3a40*/  UIADD3 UR12, UPT, UPT, UR6, 0x6, URZ ;  /* 0x00000006060c7890 */ /* 0x000fe4000fffe0ff */
[----:B------:R-:W-:Y:S02]  /*3a50*/  UIADD3 UR18, UPT, UPT, UR4, 0x2, URZ ;  /* 0x0000000204127890 */ /* 0x000fe4000fffe0ff */
[----:B------:R-:W-:Y:S02]  /*3a60*/  UIADD3 UR14, UPT, UPT, UR4, 0x4, URZ ;  /* 0x00000004040e7890 */ /* 0x000fe4000fffe0ff */
[----:B------:R-:W-:Y:S01]  /*3a70*/  UIADD3 UR8, UPT, UPT, UR4, 0x6, URZ ;  /* 0x0000000604087890 */ /* 0x000fe2000fffe0ff */
[----:B------:R-:W-:Y:S01]  /*3a80*/  UMOV UR7, 0x40004040 ;  /* 0x4000404000077882 */ /* 0x000fe20000000000 */
[----:B------:R-:W-:Y:S01]  /*3a90*/  UMOV UR5, 0x40004040 ;  /* 0x4000404000057882 */ /* 0x000fe20000000000 */
[----:B------:R-:W-:Y:S01]  /*3aa0*/  UMOV UR21, 0x40004040 ;  /* 0x4000404000157882 */ /* 0x000fe20000000000 */
[----:B------:R2:W-:Y:S01]  /*3ab0*/  UTCHMMA.2CTA gdesc[UR4], gdesc[UR6], tmem[UR11], tmem[UR40], idesc[UR41], UP2 ;  /* 0x00ff2806040075ea */ /* 0x0005e2000920000b */
[----:B------:R-:W-:Y:S01]  /*3ac0*/  UPLOP3.LUT UP2, UPT, UPT, UPT, UPT, 0x80, 0x8 ;  /* 0x000000000008789c */ /* 0x000fe20003f4f070 */
[----:B------:R-:W-:Y:S01]  /*3ad0*/  UMOV UR19, 0x40004040 ;  /* 0x4000404000137882 */ /* 0x000fe20000000000 */
[----:B------:R-:W-:Y:S01]  /*3ae0*/  UMOV UR17, 0x40004040 ;  /* 0x4000404000117882 */ /* 0x000fe20000000000 */
[----:B------:R2:W-:Y:S01]  /*3af0*/  UTCHMMA.2CTA gdesc[UR18], gdesc[UR20], tmem[UR11], tmem[UR38], idesc[UR39], UPT ;  /* 0x00ff2614120075ea */ /* 0x0005e2000ba0000b */
[----:B------:R-:W-:Y:S01]  /*3b00*/  UMOV UR15, 0x40004040 ;  /* 0x40004040000f7882 */ /* 0x000fe20000000000 */
[----:B------:R-:W-:Y:S01]  /*3b10*/  UMOV UR13, 0x40004040 ;  /* 0x40004040000d7882 */ /* 0x000fe20000000000 */
[----:B------:R-:W-:Y:S01]  /*3b20*/  UMOV UR9, 0x40004040 ;  /* 0x4000404000097882 */ /* 0x000fe20000000000 */
[----:B------:R2:W-:Y:S01]  /*3b30*/  UTCHMMA.2CTA gdesc[UR14], gdesc[UR16], tmem[UR11], tmem[UR36], idesc[UR37], UPT ;  /* 0x00ff24100e0075ea */ /* 0x0005e2000ba0000b */
[----:B------:R2:W-:Y:S01]  /*3b40*/  UTCHMMA.2CTA gdesc[UR8], gdesc[UR12], tmem[UR11], tmem[UR34], idesc[UR35], UPT ;  /* 0x00ff220c080075ea */ /* 0x0005e2000ba0000b */
[----:B------:R2:W-:Y:S01]  /*3b50*/  UTCBAR.2CTA.MULTICAST [UR25], URZ, UR28 ;  /* 0x000000ff190073e9 */ /* 0x0005e2000820081c */
[----:B------:R-:W-:Y:S01]  /*3b60*/  UMOV UR10, UR23 ;  /* 0x00000017000a7c82 */ /* 0x000fe20008000000 */
[----:B------:R-:W-:Y:S05]  /*3b70*/  BRA.U UP0, `(.L_x_71) ;  /* 0xfffffffd00507547 */ /* 0x000fea000b83ffff */
.L_x_68:
[----:B--2---:R-:W-:Y:S01]  /*3b80*/  UIADD3 UR4, UPT, UPT, UR31, 0x90, URZ ;  /* 0x000000901f047890 */ /* 0x004fe2000fffe0ff */
[----:B------:R-:W-:-:S08]  /*3b90*/  UMOV UR22, UR27 ;  /* 0x0000001b00167c82 */ /* 0x000fd00008000000 */
[----:B------:R2:W-:Y:S01]  /*3ba0*/  UTCBAR.2CTA.MULTICAST [UR4], URZ, UR42 ;  /* 0x000000ff040073e9 */ /* 0x0005e2000820082a */
[----:B------:R-:W-:Y:S02]  /*3bb0*/  NOP ;  /* 0x0000000000007918 */ /* 0x000fe40000000000 */
.L_x_66:
[----:B--2---:R-:W-:Y:S01]  /*3bc0*/  UIADD3 UR4, UPT, UPT, UR32, 0x1, URZ ;  /* 0x0000000120047890 */ /* 0x004fe2000fffe0ff */
[----:B------:R-:W-:-:S03]  /*3bd0*/  ISETP.NE.AND P0, PT, R8, 0x2, PT ;  /* 0x000000020800780c */ /* 0x000fc60003f05270 */
[----:B------:R-:W-:Y:S01]  /*3be0*/  UISETP.NE.AND UP0, UPT, UR4, 0x4, UPT ;  /* 0x000000040400788c */ /* 0x000fe2000bf05270 */
[----:B-1----:R-:W-:Y:S02]  /*3bf0*/  SEL R0, RZ, 0x1, P0 ;  /* 0x00000001ff007807 */ /* 0x002fe40000000000 */
[----:B------:R-:W-:Y:S01]  /*3c00*/  SEL R8, R8, RZ, P0 ;  /* 0x000000ff08087207 */ /* 0x000fe20000000000 */
[----:B------:R-:W-:Y:S01]  /*3c10*/  USEL UR5, URZ, 0x1, UP0 ;  /* 0x00000001ff057887 */ /* 0x000fe20008000000 */
[----:B------:R-:W-:Y:S01]  /*3c20*/  LOP3.LUT R3, R3, R0, RZ, 0x3c, !PT ;  /* 0x0000000003037212 */ /* 0x000fe200078e3cff */
[----:B------:R-:W-:-:S04]  /*3c30*/  USEL UR32, UR4, URZ, UP0 ;  /* 0x000000ff04207287 */ /* 0x000fc80008000000 */
[----:B------:R-:W-:Y:S01]  /*3c40*/  LOP3.LUT R9, R9, UR5, RZ, 0x3c, !PT ;  /* 0x0000000509097c12 */ /* 0x000fe2000f8e3cff */
[----:B------:R-:W-:Y:S07]  /*3c50*/  @P1 BRA `(.L_x_72) ;  /* 0xfffffff800881947 */ /* 0x000fee000383ffff */
[----:B------:R-:W1:Y:S01]  /*3c60*/  S2UR UR8, SR_CgaCtaId ;  /* 0x00000000000879c3 */ /* 0x000e620000008800 */
[----:B------:R-:W-:Y:S01]  /*3c70*/  ELECT P0, URZ, PT ;  /* 0x0000000000ff782f */ /* 0x000fe20003800000 */
[----:B------:R-:W-:Y:S01]  /*3c80*/  HFMA2 R0, -RZ, RZ, 0, 5.9604644775390625e-08 ;  /* 0x00000001ff007431 */ /* 0x000fe200000001ff */
[----:B------:R-:W-:-:S05]  /*3c90*/  UMOV UR4, 0x40 ;  /* 0x0000004000047882 */ /* 0x000fca0000000000 */
[----:B------:R-:W-:Y:S01]  /*3ca0*/  UVIRTCOUNT.DEALLOC.SMPOOL 0x80 ;  /* 0x000000800000784c */ /* 0x000fe20000000000 */
[----:B------:R-:W-:Y:S02]  /*3cb0*/  UISETP.NE.AND UP1, UPT, UR48, URZ, UPT ;  /* 0x000000ff3000728c */ /* 0x000fe4000bf25270 */
[----:B-1----:R-:W-:-:S09]  /*3cc0*/  ULEA UR8, UR8, UR4, 0x18 ;  /* 0x0000000408087291 */ /* 0x002fd2000f8ec0ff */
[----:B------:R1:W-:Y:S01]  /*3cd0*/  @P0 STS.U8 [UR8+0x1c], R0 ;  /* 0x00001c00ff000988 */ /* 0x0003e20008000008 */
[----:B------:R-:W-:Y:S05]  /*3ce0*/  BRA.U UP1, `(.L_x_73) ;  /* 0x0000000101a07547 */ /* 0x000fea000b800000 */
[----:B------:R-:W-:Y:S01]  /*3cf0*/  UIADD3 UR7, UPT, UPT, UR26, 0xb0, URZ ;  /* 0x000000b01a077890 */ /* 0x000fe2000fffe0ff */
[----:B------:R-:W-:-:S03]  /*3d00*/  SHF.L.U32 R2, R9, 0x1f, RZ ;  /* 0x0000001f09027819 */ /* 0x000fc600000006ff */
[----:B------:R-:W-:-:S09]  /*3d10*/  ULEA UR4, UR32, UR7, 0x3 ;  /* 0x0000000720047291 */ /* 0x000fd2000f8e18ff */
[----:B------:R-:W2:Y:S02]  /*3d20*/  SYNCS.PHASECHK.TRANS64.TRYWAIT P0, [UR4], R2 ;  /* 0x00000002ff0075a7 */ /* 0x000ea40008001104 */
[----:B--2---:R-:W-:Y:S05]  /*3d30*/  @!P0 BRA `(.L_x_74) ;  /* 0x0000005400548947 */ /* 0x004fea0003800000 */
.L_x_166:
[----:B------:R-:W-:-:S04]  /*3d40*/  UIADD3 UR4, UPT, UPT, UR32, 0x1, URZ ;  /* 0x0000000120047890 */ /* 0x000fc8000fffe0ff */
[----:B------:R-:W-:-:S04]  /*3d50*/  UISETP.NE.AND UP0, UPT, UR4, 0x4, UPT ;  /* 0x000000040400788c */ /* 0x000fc8000bf05270 */
[----:B------:R-:W-:Y:S02]  /*3d60*/  USEL UR6, URZ, 0x1, UP0 ;  /* 0x00000001ff067887 */ /* 0x000fe40008000000 */
[----:B------:R-:W-:-:S04]  /*3d70*/  USEL UR4, UR4, URZ, UP0 ;  /* 0x000000ff04047287 */ /* 0x000fc80008000000 */
[----:B------:R-:W-:Y:S01]  /*3d80*/  ULEA UR5, UR4, UR7, 0x3 ;  /* 0x0000000704057291 */ /* 0x000fe2000f8e18ff */
[----:B-1----:R-:W-:-:S04]  /*3d90*/  LOP3.LUT R2, R9, UR6, RZ, 0x3c, !PT ;  /* 0x0000000609027c12 */ /* 0x002fc8000f8e3cff */
[----:B------:R-:W-:-:S04]  /*3da0*/  SHF.L.U32 R3, R2, 0x1f, RZ ;  /* 0x0000001f02037819 */ /* 0x000fc800000006ff */
[----:B------:R-:W1:Y:S02]  /*3db0*/  SYNCS.PHASECHK.TRANS64.TRYWAIT P0, [UR5], R3 ;  /* 0x00000003ff0075a7 */ /* 0x000e640008001105 */
[----:B-1----:R-:W-:Y:S05]  /*3dc0*/  @!P0 BRA `(.L_x_75) ;  /* 0x0000005400488947 */ /* 0x002fea0003800000 */
.L_x_168:
[----:B------:R-:W-:-:S04]  /*3dd0*/  UIADD3 UR4, UPT, UPT, UR4, 0x1, URZ ;  /* 0x0000000104047890 */ /* 0x000fc8000fffe0ff */
[----:B------:R-:W-:-:S04]  /*3de0*/  UISETP.NE.AND UP0, UPT, UR4, 0x4, UPT ;  /* 0x000000040400788c */ /* 0x000fc8000bf05270 */
[----:B------:R-:W-:Y:S02]  /*3df0*/  USEL UR6, URZ, 0x1, UP0 ;  /* 0x00000001ff067887 */ /* 0x000fe40008000000 */
[----:B------:R-:W-:-:S04]  /*3e00*/  USEL UR4, UR4, URZ, UP0 ;  /* 0x000000ff04047287 */ /* 0x000fc80008000000 */
[----:B------:R-:W-:Y:S01]  /*3e10*/  ULEA UR5, UR4, UR7, 0x3 ;  /* 0x0000000704057291 */ /* 0x000fe2000f8e18ff */
[----:B------:R-:W-:-:S04]  /*3e20*/  LOP3.LUT R2, R2, UR6, RZ, 0x3c, !PT ;  /* 0x0000000602027c12 */ /* 0x000fc8000f8e3cff */
[----:B-1----:R-:W-:-:S04]  /*3e30*/  SHF.L.U32 R3, R2, 0x1f, RZ ;  /* 0x0000001f02037819 */ /* 0x002fc800000006ff */
[----:B------:R-:W1:Y:S02]  /*3e40*/  SYNCS.PHASECHK.TRANS64.TRYWAIT P0, [UR5], R3 ;  /* 0x00000003ff0075a7 */ /* 0x000e640008001105 */
[----:B-1----:R-:W-:Y:S05]  /*3e50*/  @!P0 BRA `(.L_x_76) ;  /* 0x00000054003c8947 */ /* 0x002fea0003800000 */
.L_x_170:
[----:B------:R-:W-:-:S04]  /*3e60*/  UIADD3 UR4, UPT, UPT, UR4, 0x1, URZ ;  /* 0x0000000104047890 */ /* 0x000fc8000fffe0ff */
[----:B------:R-:W-:-:S04]  /*3e70*/  UISETP.NE.AND UP0, UPT, UR4, 0x4, UPT ;  /* 0x000000040400788c */ /* 0x000fc8000bf05270 */
[----:B------:R-:W-:Y:S02]  /*3e80*/  USEL UR5, URZ, 0x1, UP0 ;  /* 0x00000001ff057887 */ /* 0x000fe40008000000 */
[----:B------:R-:W-:-:S04]  /*3e90*/  USEL UR4, UR4, URZ, UP0 ;  /* 0x000000ff04047287 */ /* 0x000fc80008000000 */
[----:B------:R-:W-:Y:S01]  /*3ea0*/  ULEA UR4, UR4, UR7, 0x3 ;  /* 0x0000000704047291 */ /* 0x000fe2000f8e18ff */
[----:B------:R-:W-:-:S04]  /*3eb0*/  LOP3.LUT R2, R2, UR5, RZ, 0x3c, !PT ;  /* 0x0000000502027c12 */ /* 0x000fc8000f8e3cff */
[----:B------:R-:W-:Y:S01]  /*3ec0*/  SHF.L.U32 R2, R2, 0x1f, RZ ;  /* 0x0000001f02027819 */ /* 0x000fe200000006ff */
[----:B-1----:R-:W-:-:S04]  /*3ed0*/  IMAD.U32 R0, RZ, RZ, UR4 ;  /* 0x00000004ff007e24 */ /* 0x002fc8000f8e00ff */
[----:B------:R1:W2:Y:S03]  /*3ee0*/  SYNCS.PHASECHK.TRANS64.TRYWAIT P0, [R0+URZ], R2 ;  /* 0x00000002000075a7 */ /* 0x0002a600080011ff */
[----:B--2---:R-:W-:Y:S05]  /*3ef0*/  @!P0 NANOSLEEP.SYNCS 0x989680 ;  /* 0x009896800000895d */ /* 0x004fea0003900000 */
[----:B------:R-:W2:Y:S02]  /*3f00*/  @!P0 SYNCS.PHASECHK.TRANS64 P0, [R0+URZ], R2 ;  /* 0x00000002000085a7 */ /* 0x000ea400080010ff */
[----:B--2---:R-:W-:Y:S05]  /*3f10*/  @P0 BRA `(.L_x_77) ;  /* 0x0000000000200947 */ /* 0x004fea0003800000 */
.L_x_78:
[----:B--2---:R2:W4:Y:S02]  /*3f20*/  SYNCS.PHASECHK.TRANS64.TRYWAIT P0, [R0+URZ], R2 ;  /* 0x00000002000075a7 */ /* 0x00452400080011ff */
[----:B----4-:R-:W-:Y:S05]  /*3f30*/  @!P0 NANOSLEEP.SYNCS 0x989680 ;  /* 0x009896800000895d */ /* 0x010fea0003900000 */
[----:B------:R-:W4:Y:S02]  /*3f40*/  @!P0 SYNCS.PHASECHK.TRANS64 P0, [R0+URZ], R2 ;  /* 0x00000002000085a7 */ /* 0x000f2400080010ff */
[----:B----4-:R-:W-:Y:S05]  /*3f50*/  @!P0 BRA `(.L_x_78) ;  /* 0xfffffffc00f08947 */ /* 0x010fea000383ffff */
[----:B------:R-:W-:Y:S05]  /*3f60*/  BRA `(.L_x_77) ;  /* 0x00000000000c7947 */ /* 0x000fea0003800000 */
.L_x_73:
[----:B------:R-:W-:-:S04]  /*3f70*/  UIADD3 UR4, UPT, UPT, UR26, 0xf0, URZ ;  /* 0x000000f01a047890 */ /* 0x000fc8000fffe0ff */
[----:B------:R-:W-:-:S09]  /*3f80*/  UPRMT UR4, UR49, 0x654, UR4 ;  /* 0x0000065431047896 */ /* 0x000fd20008000004 */
[----:B------:R-:W-:Y:S03]  /*3f90*/  SYNCS.ARRIVE.TRANS64.RED.A1T0 RZ, [UR4], RZ ;  /* 0x000000ffffff79a7 */ /* 0x000fe60008100404 */
.L_x_77:
[----:B-12---:R-:W-:Y:S01]  /*3fa0*/  SHF.L.U32 R2, RZ, 0x1f, RZ ;  /* 0x0000001fff027819 */ /* 0x006fe200000006ff */
[----:B------:R-:W-:Y:S01]  /*3fb0*/  UIADD3 UR4, UPT, UPT, UR26, 0xf0, URZ ;  /* 0x000000f01a047890 */ /* 0x000fe2000fffe0ff */
[----:B------:R-:W-:Y:S02]  /*3fc0*/  PLOP3.LUT P0, PT, PT, PT, UP1, 0x80, 0x8 ;  /* 0x000000000008781c */ /* 0x000fe40003f0f018 */
[----:B------:R-:W1:Y:S02]  /*3fd0*/  SYNCS.PHASECHK.TRANS64.TRYWAIT P1, [UR26+0xf0], R2 ;  /* 0x0000f002ff0075a7 */ /* 0x000e64000802111a */
[----:B-1----:R-:W-:Y:S09]  /*3fe0*/  @!P1 BRA `(.L_x_79) ;  /* 0x0000005000f09947 */ /* 0x002ff20003800000 */
.L_x_172:
[----:B------:R-:W-:Y:S01]  /*3ff0*/  @!UP1 UPRMT UR4, UR49, 0x654, UR4 ;  /* 0x0000065431049896 */ /* 0x000fe20008000004 */
[----:B------:R-:W-:Y:S01]  /*4000*/  UMOV UR5, 0xffff ;  /* 0x0000ffff00057882 */ /* 0x000fe20000000000 */
[----:B------:R-:W-:-:S07]  /*4010*/  UMOV UR6, 0x1 ;  /* 0x0000000100067882 */ /* 0x000fce0000000000 */
[----:B------:R-:W-:Y:S01]  /*4020*/  @!P0 SYNCS.ARRIVE.TRANS64.RED.A1T0 RZ, [UR4], RZ ;  /* 0x000000ffffff89a7 */ /* 0x000fe20008100404 */
[----:B------:R-:W-:Y:S01]  /*4030*/  NOP ;  /* 0x0000000000007918 */ /* 0x000fe20000000000 */
[----:B-1----:R-:W1:Y:S01]  /*4040*/  LDS R0, [UR8+0x14] ;  /* 0x00001408ff007984 */ /* 0x002e620008000800 */
[----:B------:R-:W-:-:S04]  /*4050*/  ULOP3.LUT UR4, UR44, 0xffff, URZ, 0xc0, !UPT ;  /* 0x0000ffff2c047892 */ /* 0x000fc8000f8ec0ff */
[----:B------:R-:W-:-:S04]  /*4060*/  USHF.R.U32.HI UR4, URZ, 0x5, UR4 ;  /* 0x00000005ff047899 */ /* 0x000fc80008011604 */
[----:B------:R-:W-:Y:S02]  /*4070*/  USHF.L.U32 UR5, UR5, UR4, URZ ;  /* 0x0000000405057299 */ /* 0x000fe400080006ff */
[----:B------:R-:W-:-:S04]  /*4080*/  USHF.L.U32 UR4, UR6, UR4, URZ ;  /* 0x0000000406047299 */ /* 0x000fc800080006ff */
[----:B-1----:R-:W-:-:S04]  /*4090*/  LOP3.LUT R0, R0, UR5, RZ, 0xc0, !PT ;  /* 0x0000000500007c12 */ /* 0x002fc8000f8ec0ff */
[----:B------:R-:W-:-:S13]  /*40a0*/  ISETP.NE.AND P0, PT, R0, UR5, PT ;  /* 0x0000000500007c0c */ /* 0x000fda000bf05270 */
[----:B------:R-:W-:Y:S05]  /*40b0*/  @P0 BRA `(.L_x_80) ;  /* 0x0000000000580947 */ /* 0x000fea0003800000 */
[----:B------:R-:W1:Y:S02]  /*40c0*/  LDS R0, [UR8+0x18] ;  /* 0x00001808ff007984 */ /* 0x000e640008000800 */
[----:B-1----:R-:W-:-:S04]  /*40d0*/  LOP3.LUT R0, R0, UR4, RZ, 0xc0, !PT ;  /* 0x0000000400007c12 */ /* 0x002fc8000f8ec0ff */
[----:B------:R-:W-:-:S13]  /*40e0*/  ISETP.NE.AND P0, PT, R0, UR4, PT ;  /* 0x0000000400007c0c */ /* 0x000fda000bf05270 */
[----:B------:R-:W-:Y:S05]  /*40f0*/  @P0 BRA `(.L_x_81) ;  /* 0x00000000003c0947 */ /* 0x000fea0003800000 */
[----:B------:R-:W1:Y:S01]  /*4100*/  S2R R2, SR_LANEID ;  /* 0x0000000000027919 */ /* 0x000e620000000000 */
[----:B------:R-:W-:-:S06]  /*4110*/  ULOP3.LUT UR5, URZ, UR5, URZ, 0x33, !UPT ;  /* 0x00000005ff057292 */ /* 0x000fcc000f8e33ff */
[----:B------:R-:W-:-:S04]  /*4120*/  IMAD.U32 R0, RZ, RZ, UR5 ;  /* 0x00000005ff007e24 */ /* 0x000fc8000f8e00ff */
[----:B------:R2:W4:Y:S02]  /*4130*/  REDUX UR7, R0 ;  /* 0x00000000000773c4 */ /* 0x0005240000000000 */
[----:B------:R1:W-:Y:S01]  /*4140*/  UTCATOMSWS.AND URZ, UR5 ;  /* 0x0000000500ff79e3 */ /* 0x0003e20008000000 */
[----:B--2---:R-:W-:Y:S01]  /*4150*/  LOP3.LUT R0, RZ, UR4, RZ, 0x33, !PT ;  /* 0x00000004ff007c12 */ /* 0x004fe2000f8e33ff */
[----:B------:R-:W-:Y:S02]  /*4160*/  VOTEU.ANY UR4, UPT, PT ;  /* 0x0000000000047886 */ /* 0x000fe400038e0100 */
[----:B------:R-:W-:Y:S02]  /*4170*/  UFLO.U32 UR4, UR4 ;  /* 0x00000004000472bd */ /* 0x000fe400080e0000 */
[----:B------:R-:W2:Y:S04]  /*4180*/  REDUX UR6, R0 ;  /* 0x00000000000673c4 */ /* 0x000ea80000000000 */
[----:B-1----:R-:W-:-:S02]  /*4190*/  ISETP.EQ.U32.AND P0, PT, R2, UR4, PT ;  /* 0x0000000402007c0c */ /* 0x002fc4000bf02070 */
[----:B----4-:R-:W-:-:S11]  /*41a0*/  MOV R2, UR7 ;  /* 0x0000000700027c02 */ /* 0x010fd60008000f00 */
[----:B------:R1:W-:Y:S01]  /*41b0*/  @P0 ATOMS.AND RZ, [UR8+0x14], R2 ;  /* 0x00001402ffff098c */ /* 0x0003e2000a800008 */
[----:B--2---:R-:W-:-:S05]  /*41c0*/  IMAD.U32 R0, RZ, RZ, UR6 ;  /* 0x00000006ff007e24 */ /* 0x004fca000f8e00ff */
[----:B------:R1:W-:Y:S01]  /*41d0*/  @P0 ATOMS.AND RZ, [UR8+0x18], R0 ;  /* 0x00001800ffff098c */ /* 0x0003e2000a800008 */
[----:B------:R-:W-:Y:S05]  /*41e0*/  BRA `(.L_x_82) ;  /* 0x0000000000147947 */ /* 0x000fea0003800000 */
.L_x_81:
[----:B------:R-:W-:Y:S02]  /*41f0*/  MOV R2, 0x4210 ;  /* 0x0000421000027802 */ /* 0x000fe40000000f00 */
[----:B---3-5:R-:W-:Y:S05]  /*4200*/  CALL.REL.NOINC `($__internal_0_$__cuda_sm10x_tcgen05_guardrail_trap_col_being_dealloced_not_returned_by_alloc) ;  /* 0x0000005400d07944 */ /* 0x028fea0003c00000 */
[----:B------:R-:W-:Y:S05]  /*4210*/  BRA `(.L_x_82) ;  /* 0x0000000000087947 */ /* 0x000fea0003800000 */
.L_x_80:
[----:B------:R-:W-:Y:S02]  /*4220*/  MOV R2, 0x4240 ;  /* 0x0000424000027802 */ /* 0x000fe40000000f00 */
[----:B---3-5:R-:W-:Y:S05]  /*4230*/  CALL.REL.NOINC `($__internal_2_$__cuda_sm10x_tcgen05_guardrail_trap_unallocated_columns_being_dealloced) ;  /* 0x0000005400dc7944 */ /* 0x028fea0003c00000 */
.L_x_82:
[----:B------:R-:W-:Y:S01]  /*4240*/  NOP ;  /* 0x0000000000007918 */ /* 0x000fe20000000000 */
[----:B------:R-:W-:Y:S05]  /*4250*/  EXIT ;  /* 0x000000000000794d */ /* 0x000fea0003800000 */
.L_x_53:
[----:B------:R-:W-:-:S09]  /*4260*/  UISETP.NE.OR UP0, UPT, UR18, 0x3, !UP4 ;  /* 0x000000031200788c */ /* 0x000fd2000e705670 */
[----:B------:R-:W-:Y:S05]  /*4270*/  BRA.U UP0, `(.L_x_83) ;  /* 0x0000001100e87547 */ /* 0x000fea000b800000 */
[----:B------:R-:W2:Y:S01]  /*4280*/  LDCU.64 UR4, c[0x0][0x888] ;  /* 0x00011100ff0477ac */ /* 0x000ea20008000a00 */
[----:B------:R-:W3:Y:S01]  /*4290*/  LDC.64 R12, c[0x0][0x348] ;  /* 0x0000d200ff0c7b82 */ /* 0x000ee20000000a00 */
[----:B------:R-:W-:Y:S02]  /*42a0*/  HFMA2 R9, -RZ, RZ, 0, 0 ;  /* 0x00000000ff097431 */ /* 0x000fe400000001ff */
[----:B------:R-:W-:Y:S01]  /*42b0*/  IMAD.MOV.U32 R11, RZ, RZ, 0x1 ;  /* 0x00000001ff0b7424 */ /* 0x000fe200078e00ff */
[----:B------:R-:W4:Y:S01]  /*42c0*/  LDCU UR46, c[0x0][0x370] ;  /* 0x00006e00ff2e77ac */ /* 0x000f220008000800 */
[----:B------:R-:W-:Y:S01]  /*42d0*/  IMAD.MOV.U32 R10, RZ, RZ, RZ ;  /* 0x000000ffff0a7224 */ /* 0x000fe200078e00ff */
[----:B------:R-:W-:Y:S01]  /*42e0*/  MOV R3, 0x1000 ;  /* 0x0000100000037802 */ /* 0x000fe20000000f00 */
[----:B------:R-:W4:Y:S01]  /*42f0*/  LDCU.128 UR48, c[0x0][0xb10] ;  /* 0x00016200ff3077ac */ /* 0x000f220008000c00 */
[----:B------:R-:W1:Y:S01]  /*4300*/  LDCU UR37, c[0x0][0x374] ;  /* 0x00006e80ff2577ac */ /* 0x000e620008000800 */
[----:B------:R-:W1:Y:S01]  /*4310*/  LDCU.64 UR38, c[0x0][0x890] ;  /* 0x00011200ff2677ac */ /* 0x000e620008000a00 */
[----:B--2---:R-:W-:Y:S01]  /*4320*/  UISETP.NE.U32.AND UP0, UPT, UR4, URZ, UPT ;  /* 0x000000ff0400728c */ /* 0x004fe2000bf05070 */
[----:B------:R-:W2:Y:S01]  /*4330*/  LDCU UR15, c[0x0][0xb0c] ;  /* 0x00016180ff0f77ac */ /* 0x000ea20008000800 */
[----:B------:R-:W3:Y:S01]  /*4340*/  LDCU UR56, c[0x0][0xb20] ;  /* 0x00016400ff3877ac */ /* 0x000ee20008000800 */
[----:B------:R-:W3:Y:S01]  /*4350*/  LDCU UR4, c[0x0][0xb30] ;  /* 0x00016600ff0477ac */ /* 0x000ee20008000800 */
[----:B------:R-:W-:Y:S01]  /*4360*/  UMOV UR21, 0x400 ;  /* 0x0000040000157882 */ /* 0x000fe20000000000 */
[----:B----4-:R-:W-:-:S02]  /*4370*/  UIMAD.WIDE.U32 UR6, UR46, UR48, URZ ;  /* 0x000000302e0672a5 */ /* 0x010fc4000f8e00ff */
[----:B-1----:R-:W-:Y:S02]  /*4380*/  UIMAD.WIDE.U32 UR8, UR37, UR51, URZ ;  /* 0x00000033250872a5 */ /* 0x002fe4000f8e00ff */
[----:B------:R-:W-:Y:S02]  /*4390*/  ULEA UR21, UR47, UR21, 0x18 ;  /* 0x000000152f157291 */ /* 0x000fe4000f8ec0ff */
[----:B------:R-:W-:Y:S02]  /*43a0*/  UISETP.NE.AND.EX UP6, UPT, UR5, URZ, UPT, UP0 ;  /* 0x000000ff0500728c */ /* 0x000fe4000bfc5300 */
[----:B------:R-:W-:Y:S02]  /*43b0*/  UISETP.NE.AND UP0, UPT, UR45, 0x1, UPT ;  /* 0x000000012d00788c */ /* 0x000fe4000bf05270 */
[----:B------:R-:W-:Y:S02]  /*43c0*/  UISETP.NE.U32.AND UP0, UPT, UR38, URZ, UPT ;  /* 0x000000ff2600728c */ /* 0x000fe4000bf05070 */
[----:B------:R-:W-:Y:S01]  /*43d0*/  UIADD3 UR52, UPT, UPT, UR21, 0x38, URZ ;  /* 0x0000003815347890 */ /* 0x000fe2000fffe0ff */
[----:B------:R-:W-:Y:S01]  /*43e0*/  UMOV UR6, UR7 ;  /* 0x0000000700067c82 */ /* 0x000fe20008000000 */
[----:B------:R-:W-:Y:S01]  /*43f0*/  UMOV UR53, UR9 ;  /* 0x0000000900357c82 */ /* 0x000fe20008000000 */
[----:B------:R-:W-:-:S02]  /*4400*/  UISETP.GE.AND UP2, UPT, UR45, 0x1, UPT ;  /* 0x000000012d00788c */ /* 0x000fc4000bf46270 */
[----:B------:R-:W-:Y:S02]  /*4410*/  UISETP.NE.AND.EX UP5, UPT, UR39, URZ, UPT, UP0 ;  /* 0x000000ff2700728c */ /* 0x000fe4000bfa5300 */
[----:B------:R-:W-:Y:S01]  /*4420*/  UPLOP3.LUT UP3, UPT, UPT, UPT, UPT, 0x40, 0x4 ;  /* 0x000000000004789c */ /* 0x000fe20003f6e870 */
[----:B------:R-:W1:Y:S01]  /*4430*/  LDCU.64 UR22, c[0x0][0xb28] ;  /* 0x00016500ff1677ac */ /* 0x000e620008000a00 */
[----:B--2---:R-:W-:Y:S02]  /*4440*/  UISETP.NE.AND UP2, UPT, UR15, 0x1, UPT ;  /* 0x000000010f00788c */ /* 0x004fe4000bf45270 */
[----:B------:R-:W-:Y:S02]  /*4450*/  UIADD3 UR41, UPT, UPT, UR21, 0x20, URZ ;  /* 0x0000002015297890 */ /* 0x000fe4000fffe0ff */
[----:B------:R-:W-:Y:S02]  /*4460*/  UIADD3 UR33, UPT, UPT, UR21, 0x28, URZ ;  /* 0x0000002815217890 */ /* 0x000fe4000fffe0ff */
[----:B------:R-:W-:-:S02]  /*4470*/  UIADD3 UR25, UPT, UPT, UR21, 0x30, URZ ;  /* 0x0000003015197890 */ /* 0x000fc4000fffe0ff */
[----:B------:R-:W-:Y:S02]  /*4480*/  UPRMT UR52, UR47, 0x654, UR52 ;  /* 0x000006542f347896 */ /* 0x000fe40008000034 */
[----:B------:R-:W-:Y:S02]  /*4490*/  USHF.R.U32.HI UR54, URZ, UR49, UR6 ;  /* 0x00000031ff367299 */ /* 0x000fe40008011606 */
[----:B---3--:R-:W-:Y:S02]  /*44a0*/  USHF.R.U32.HI UR53, URZ, UR56, UR53 ;  /* 0x00000038ff357299 */ /* 0x008fe40008011635 */
[----:B------:R-:W-:Y:S02]  /*44b0*/  UISETP.NE.AND UP0, UPT, UR50, 0x1, UPT ;  /* 0x000000013200788c */ /* 0x000fe4000bf05270 */
[----:B------:R-:W-:-:S11]  /*44c0*/  UISETP.NE.AND UP4, UPT, UR4, 0x1, UPT ;  /* 0x000000010400788c */ /* 0x000fd6000bf85270 */
.L_x_94:
[C---:B------:R-:W-:Y:S02]  /*44d0*/  LEA R8, R10.reuse, UR21, 0x3 ;  /* 0x000000150a087c11 */ /* 0x040fe4000f8e18ff */
[----:B------:R-:W-:Y:S02]  /*44e0*/  SHF.L.U32 R0, R9, 0x1f, RZ ;  /* 0x0000001f09007819 */ /* 0x000fe400000006ff */
[----:B------:R-:W-:Y:S02]  /*44f0*/  LEA R4, R10, UR21, 0x4 ;  /* 0x000000150a047c11 */ /* 0x000fe4000f8e20ff */
[----:B--2---:R-:W2:Y:S02]  /*4500*/  SYNCS.PHASECHK.TRANS64.TRYWAIT P0, [R8+URZ+0x70], R0 ;  /* 0x00007000080075a7 */ /* 0x004ea400080011ff */
[----:B--2---:R-:W-:Y:S05]  /*4510*/  @!P0 BRA `(.L_x_84) ;  /* 0x0000004c00bc8947 */ /* 0x004fea0003800000 */
.L_x_173:
[----:B------:R-:W3:Y:S01]  /*4520*/  LDS.128 R4, [R4+0x100] ;  /* 0x0001000004047984 */ /* 0x000ee20000000c00 */
[----:B------:R-:W-:Y:S01]  /*4530*/  UISETP.GE.AND UP0, UPT, UR45, 0x1, UPT ;  /* 0x000000012d00788c */ /* 0x000fe2000bf06270 */
[----:B------:R-:W-:Y:S01]  /*4540*/  @!PT LDS RZ, [RZ] ;  /* 0x00000000fffff984 */ /* 0x000fe20000000800 */
[----:B------:R-:W-:Y:S01]  /*4550*/  @!PT LDS RZ, [RZ] ;  /* 0x00000000fffff984 */ /* 0x000fe20000000800 */
[----:B------:R-:W-:Y:S01]  /*4560*/  @!PT LDS RZ, [RZ] ;  /* 0x00000000fffff984 */ /* 0x000fe20000000800 */
[----:B------:R-:W-:Y:S01]  /*4570*/  @!PT LDS RZ, [RZ] ;  /* 0x00000000fffff984 */ /* 0x000fe20000000800 */
[----:B------:R4:W-:Y:S06]  /*4580*/  MEMBAR.ALL.CTA ;  /* 0x0000000000007992 */ /* 0x0009ec0000008000 */
[----:B----4-:R-:W4:Y:S01]  /*4590*/  FENCE.VIEW.ASYNC.S ;  /* 0x00000000000073c6 */ /* 0x010f220000000000 */
[----:B---3--:R-:W-:Y:S11]  /*45a0*/  LOP3.LUT P0, RZ, R6, 0x1, RZ, 0xc0, !PT ;  /* 0x0000000106ff7812 */ /* 0x008ff6000780c0ff */
[----:B------:R-:W-:Y:S02]  /*45b0*/  @!UPT UIADD3 URZ, UPT, UPT, URZ, URZ, URZ ;  /* 0x000000fffffff290 */ /* 0x000fe4000fffe0ff */
[----:B----4-:R-:W-:Y:S01]  /*45c0*/  VOTEU.ANY UP2, P0 ;  /* 0x0000000000ff7886 */ /* 0x010fe20000040100 */
[----:B------:R-:W-:Y:S11]  /*45d0*/  PLOP3.LUT P0, PT, PT, PT, UP2, 0x80, 0x8 ;  /* 0x000000000008781c */ /* 0x000ff60003f0f028 */
[----:B------:R-:W-:Y:S02]  /*45e0*/  @!UPT UIADD3 URZ, UPT, UPT, URZ, URZ, URZ ;  /* 0x000000fffffff290 */ /* 0x000fe4000fffe0ff */
[----:B--2---:R-:W-:Y:S02]  /*45f0*/  @P0 SHF.R.U32.HI R0, RZ, 0x10, R5 ;  /* 0x00000010ff000819 */ /* 0x004fe40000011605 */
[----:B------:R-:W-:Y:S02]  /*4600*/  @P0 MOV R2, R4 ;  /* 0x0000000400020202 */ /* 0x000fe40000000f00 */
[----:B------:R-:W-:Y:S01]  /*4610*/  @P0 R2UR UR4, R0 ;  /* 0x00000000000402ca */ /* 0x000fe200000e0000 */
[----:B------:R-:W-:Y:S01]  /*4620*/  VIADD R0, R8, 0x80 ;  /* 0x0000008008007836 */ /* 0x000fe20000000000 */
[----:B------:R-:W-:Y:S02]  /*4630*/  @P0 LOP3.LUT R4, R5, 0xffff, RZ, 0xc0, !PT ;  /* 0x0000ffff05040812 */ /* 0x000fe400078ec0ff */
[----:B------:R-:W-:Y:S02]  /*4640*/  @P0 R2UR UR6, R2 ;  /* 0x00000000020602ca */ /* 0x000fe400000e0000 */
[----:B------:R-:W-:Y:S02]  /*4650*/  PRMT R0, RZ, 0x654, R0 ;  /* 0x00000654ff007816 */ /* 0x000fe40000000000 */
[----:B------:R-:W-:Y:S02]  /*4660*/  @P0 R2UR UR5, R4 ;  /* 0x00000000040502ca */ /* 0x000fe400000e0000 */
[----:B------:R2:W-:Y:S03]  /*4670*/  SYNCS.ARRIVE.TRANS64.RED.A1T0 RZ, [R0+URZ], RZ ;  /* 0x000000ff00ff79a7 */ /* 0x0005e600081004ff */
[----:B------:R-:W-:Y:S04]  /*4680*/  @UP2 UMOV UR29, UR4 ;  /* 0x00000004001d2c82 */ /* 0x000fe80008000000 */
[----:B------:R-:W-:Y:S04]  /*4690*/  @UP2 UMOV UR14, UR6 ;  /* 0x00000006000e2c82 */ /* 0x000fe80008000000 */
[----:B------:R-:W-:Y:S01]  /*46a0*/  @UP2 UMOV UR13, UR5 ;  /* 0x00000005000d2c82 */ /* 0x000fe20008000000 */
[----:B------:R-:W-:Y:S05]  /*46b0*/  BRA.U !UP0, `(.L_x_85) ;  /* 0x0000000108c07547 */ /* 0x000fea000b800000 */
[----:B------:R-:W-:Y:S02]  /*46c0*/  UIMAD.WIDE.U32 UR16, UR13, UR51, URZ ;  /* 0x000000330d1072a5 */ /* 0x000fe4000f8e00ff */
[----:B------:R-:W-:Y:S02]  /*46d0*/  UP2UR UR20, UPR, URZ, 0x4 ;  /* 0x00000004ff147883 */ /* 0x000fe40008000000 */
[----:B------:R-:W-:Y:S02]  /*46e0*/  UISETP.NE.AND UP2, UPT, UR50, 0x1, UPT ;  /* 0x000000013200788c */ /* 0x000fe4000bf45270 */
[----:B------:R-:W-:Y:S02]  /*46f0*/  UIMAD.WIDE.U32 UR18, UR14, UR48, URZ ;  /* 0x000000300e1272a5 */ /* 0x000fe4000f8e00ff */
[----:B------:R-:W-:Y:S02]  /*4700*/  USEL UR4, UR37, UR53, !UP2 ;  /* 0x0000003525047287 */ /* 0x000fe4000d000000 */
[----:B------:R-:W-:Y:S02]  /*4710*/  UISETP.NE.AND UP0, UPT, UR15, 0x1, UPT ;  /* 0x000000010f00788c */ /* 0x000fe4000bf05270 */
[----:B------:R-:W-:Y:S02]  /*4720*/  UP2UR UR24, UPR, URZ, 0x2 ;  /* 0x00000002ff187883 */ /* 0x000fe40008000000 */
[----:B------:R-:W-:Y:S02]  /*4730*/  UISETP.NE.AND UP1, UPT, UR45, 0x1, UPT ;  /* 0x000000012d00788c */ /* 0x000fe4000bf25270 */
[----:B-1----:R-:W-:Y:S02]  /*4740*/  UIMAD.WIDE.U32 UR8, UR4, UR22, URZ ;  /* 0x00000016040872a5 */ /* 0x002fe4000f8e00ff */
[----:B------:R-:W-:Y:S01]  /*4750*/  USEL UR7, UR46, UR54, !UP0 ;  /* 0x000000362e077287 */ /* 0x000fe2000c000000 */
[----:B------:R-:W-:Y:S02]  /*4760*/  UMOV UR5, UR17 ;  /* 0x0000001100057c82 */ /* 0x000fe40008000000 */
[----:B------:R-:W-:Y:S02]  /*4770*/  USHF.R.U32.HI UR6, URZ, UR56, UR5 ;  /* 0x00000038ff067299 */ /* 0x000fe40008011605 */
[----:B------:R-:W-:Y:S02]  /*4780*/  UIMAD.WIDE.U32 UR10, UR7, UR22, URZ ;  /* 0x00000016070a72a5 */ /* 0x000fe4000f8e00ff */
[----:B------:R-:W-:Y:S02]  /*4790*/  USEL UR6, UR13, UR6, !UP2 ;  /* 0x000000060d067287 */ /* 0x000fe4000d000000 */
[----:B------:R-:W-:Y:S01]  /*47a0*/  UISETP.NE.AND UP2, UPT, UR20, URZ, UPT ;  /* 0x000000ff1400728c */ /* 0x000fe2000bf45270 */
[----:B------:R-:W-:Y:S02]  /*47b0*/  UMOV UR5, UR19 ;  /* 0x0000001300057c82 */ /* 0x000fe40008000000 */
[----:B------:R-:W-:Y:S03]  /*47c0*/  USHF.R.U32.HI UR12, URZ, UR49, UR5 ;  /* 0x00000031ff0c7299 */ /* 0x000fe60008011605 */
[----:B------:R-:W-:Y:S02]  /*47d0*/  UMOV UR5, UR9 ;  /* 0x0000000900057c82 */ /* 0x000fe40008000000 */
[----:B------:R-:W-:Y:S03]  /*47e0*/  @UP1 USHF.R.U32.HI UR4, URZ, UR23, UR5 ;  /* 0x00000017ff041299 */ /* 0x000fe60008011605 */
[----:B------:R-:W-:Y:S01]  /*47f0*/  UMOV UR5, UR11 ;  /* 0x0000000b00057c82 */ /* 0x000fe20008000000 */
[----:B------:R-:W-:Y:S02]  /*4800*/  UIMAD UR4, UR45, UR4, URZ ;  /* 0x000000042d0472a4 */ /* 0x000fe4000f8e02ff */
[----:B------:R-:W-:Y:S02]  /*4810*/  @UP1 USHF.R.U32.HI UR7, URZ, UR23, UR5 ;  /* 0x00000017ff071299 */ /* 0x000fe40008011605 */
[----:B------:R-:W-:Y:S02]  /*4820*/  USEL UR5, UR14, UR12, !UP0 ;  /* 0x0000000c0e057287 */ /* 0x000fe4000c000000 */
[----:B------:R-:W-:Y:S02]  /*4830*/  UIMAD.WIDE.U32 UR10, UR6, UR22, URZ ;  /* 0x00000016060a72a5 */ /* 0x000fe4000f8e00ff */
[----:B------:R-:W-:Y:S02]  /*4840*/  UIMAD UR8, UR45, UR7, URZ ;  /* 0x000000072d0872a4 */ /* 0x000fe4000f8e02ff */
[----:B------:R-:W-:Y:S03]  /*4850*/  UISETP.GE.AND UP0, UPT, UR6, UR4, UPT ;  /* 0x000000040600728c */ /* 0x000fe6000bf06270 */
[----:B------:R-:W-:Y:S01]  /*4860*/  UMOV UR4, UR11 ;  /* 0x0000000b00047c82 */ /* 0x000fe20008000000 */
[----:B------:R-:W-:Y:S02]  /*4870*/  UISETP.GE.OR UP0, UPT, UR5, UR8, UP0 ;  /* 0x000000080500728c */ /* 0x000fe40008706670 */
[----:B------:R-:W-:Y:S02]  /*4880*/  USHF.R.U32.HI UR4, URZ, UR23, UR4 ;  /* 0x00000017ff047299 */ /* 0x000fe40008011604 */
[----:B------:R-:W-:Y:S02]  /*4890*/  UIMAD.WIDE.U32 UR8, UR5, UR22, URZ ;  /* 0x00000016050872a5 */ /* 0x000fe4000f8e00ff */
[----:B------:R-:W-:Y:S04]  /*48a0*/  USEL UR10, UR6, UR4, !UP1 ;  /* 0x00000004060a7287 */ /* 0x000fe8000c800000 */
[----:B------:R-:W-:Y:S01]  /*48b0*/  UIADD3 UR11, UPT, UPT, -UR10, URZ, URZ ;  /* 0x000000ff0a0b7290 */ /* 0x000fe2000fffe1ff */
[----:B------:R-:W-:Y:S02]  /*48c0*/  @!UP0 UMOV UR4, UR9 ;  /* 0x0000000900048c82 */ /* 0x000fe40008000000 */
[----:B------:R-:W-:Y:S02]  /*48d0*/  @!UP0 USHF.R.U32.HI UR4, URZ, UR23, UR4 ;  /* 0x00000017ff048299 */ /* 0x000fe40008011604 */
[----:B------:R-:W-:Y:S02]  /*48e0*/  UIMAD UR8, UR45, UR11, UR6 ;  /* 0x0000000b2d0872a4 */ /* 0x000fe4000f8e0206 */
[----:B------:R-:W-:Y:S02]  /*48f0*/  @!UP0 USEL UR4, UR5, UR4, !UP1 ;  /* 0x0000000405048287 */ /* 0x000fe4000c800000 */
[----:B------:R-:W-:Y:S02]  /*4900*/  UISETP.NE.AND UP1, UPT, UR24, URZ, UPT ;  /* 0x000000ff1800728c */ /* 0x000fe4000bf25270 */
[----:B------:R-:W-:Y:S02]  /*4910*/  @!UP0 UIMAD UR7, UR7, UR8, UR4 ;  /* 0x00000008070782a4 */ /* 0x000fe4000f8e0204 */
[----:B------:R-:W-:Y:S02]  /*4920*/  @!UP0 UIADD3 UR9, UPT, UPT, UR10, -UR4, URZ ;  /* 0x800000040a098290 */ /* 0x000fe4000fffe0ff */
[----:B------:R-:W-:Y:S02]  /*4930*/  UIADD3 UR8, UPT, UPT, -UR6, URZ, URZ ;  /* 0x000000ff06087290 */ /* 0x000fe4000fffe1ff */
[----:B------:R-:W-:Y:S02]  /*4940*/  UIADD3 UR4, UPT, UPT, -UR5, URZ, URZ ;  /* 0x000000ff05047290 */ /* 0x000fe4000fffe1ff */
[----:B------:R-:W-:Y:S03]  /*4950*/  @!UP0 UIMAD UR6, UR9, UR45, UR5 ;  /* 0x0000002d090682a4 */ /* 0x000fe6000f8e0205 */
[----:B------:R-:W-:Y:S01]  /*4960*/  @!UP0 UMOV UR5, UR7 ;  /* 0x0000000700058c82 */ /* 0x000fe20008000000 */
[----:B------:R-:W-:Y:S02]  /*4970*/  UIMAD UR7, UR15, UR4, UR14 ;  /* 0x000000040f0772a4 */ /* 0x000fe4000f8e020e */
[----:B------:R-:W-:Y:S02]  /*4980*/  UIMAD UR4, UR50, UR8, UR13 ;  /* 0x00000008320472a4 */ /* 0x000fe4000f8e020d */
[----:B------:R-:W-:Y:S02]  /*4990*/  UIMAD UR14, UR5, UR15, UR7 ;  /* 0x0000000f050e72a4 */ /* 0x000fe4000f8e0207 */
[----:B------:R-:W-:Y:S11]  /*49a0*/  UIMAD UR13, UR6, UR50, UR4 ;  /* 0x00000032060d72a4 */ /* 0x000ff6000f8e0204 */
[----:B------:R-:W-:Y:S01]  /*49b0*/  @!UPT UIADD3 URZ, UPT, UPT, URZ, URZ, URZ ;  /* 0x000000fffffff290 */ /* 0x000fe2000fffe0ff */
.L_x_85:
[----:B------:R-:W3:Y:S01]  /*49c0*/  @!UP4 LDCU.128 UR8, c[0x0][0xb10] ;  /* 0x00016200ff08c7ac */ /* 0x000ee20008000c00 */
[----:B------:R-:W-:Y:S02]  /*49d0*/  ISETP.NE.U32.AND P0, PT, RZ, UR38, PT ;  /* 0x00000026ff007c0c */ /* 0x000fe4000bf05070 */
[----:B------:R-:W-:Y:S02]  /*49e0*/  SHF.L.U32 R4, R11, 0x1f, RZ ;  /* 0x0000001f0b047819 */ /* 0x000fe400000006ff */
[----:B------:R-:W-:Y:S01]  /*49f0*/  ISETP.NE.AND.EX P0, PT, RZ, UR39, PT, P0 ;  /* 0x00000027ff007c0c */ /* 0x000fe2000bf05300 */
[----:B------:R-:W4:Y:S01]  /*4a00*/  @!UP4 LDCU UR5, c[0x0][0xb0c] ;  /* 0x00016180ff05c7ac */ /* 0x000f220008000800 */
[----:B------:R-:W-:Y:S02]  /*4a10*/  USHF.L.U32 UR42, UR30, 0x7, URZ ;  /* 0x000000071e2a7899 */ /* 0x000fe400080006ff */
[----:B------:R-:W-:Y:S02]  /*4a20*/  USHF.L.U32 UR43, UR31, 0x6, URZ ;  /* 0x000000061f2b7899 */ /* 0x000fe400080006ff */
[----:B---3--:R-:W-:Y:S07]  /*4a30*/  UIMAD.WIDE.U32 UR6, UR14, UR8, URZ ;  /* 0x000000080e0672a5 */ /* 0x008fee000f8e00ff */
[----:B------:R-:W-:Y:S01]  /*4a40*/  @!UP4 UMOV UR4, UR7 ;  /* 0x000000070004cc82 */ /* 0x000fe20008000000 */
[----:B----4-:R-:W-:Y:S02]  /*4a50*/  @!UP4 UISETP.NE.AND UP0, UPT, UR5, 0x1, UPT ;  /* 0x000000010500c88c */ /* 0x010fe4000bf05270 */
[----:B------:R-:W-:Y:S02]  /*4a60*/  @!UP4 USHF.R.U32.HI UR4, URZ, UR9, UR4 ;  /* 0x00000009ff04c299 */ /* 0x000fe40008011604 */
[----:B------:R-:W-:Y:S02]  /*4a70*/  UIMAD.WIDE.U32 UR6, UR13, UR11, URZ ;  /* 0x0000000b0d0672a5 */ /* 0x000fe4000f8e00ff */
[----:B------:R-:W-:Y:S02]  /*4a80*/  @!UP4 USEL UR8, UR14, UR4, !UP0 ;  /* 0x000000040e08c287 */ /* 0x000fe4000c000000 */
[----:B------:R-:W-:Y:S03]  /*4a90*/  @!UP4 UISETP.NE.AND UP0, UPT, UR10, 0x1, UPT ;  /* 0x000000010a00c88c */ /* 0x000fe6000bf05270 */
[----:B------:R-:W-:Y:S02]  /*4aa0*/  @!UP4 UMOV UR6, UR7 ;  /* 0x000000070006cc82 */ /* 0x000fe40008000000 */
[----:B------:R-:W3:Y:S02]  /*4ab0*/  @!UP4 LDCU UR4, c[0x0][0xb20] ;  /* 0x00016400ff04c7ac */ /* 0x000ee40008000800 */
[----:B---3--:R-:W-:Y:S04]  /*4ac0*/  @!UP4 USHF.R.U32.HI UR6, URZ, UR4, UR6 ;  /* 0x00000004ff06c299 */ /* 0x008fe80008011606 */
[----:B------:R-:W-:Y:S04]  /*4ad0*/  @!UP4 USEL UR6, UR13, UR6, !UP0 ;  /* 0x000000060d06c287 */ /* 0x000fe8000c000000 */
[----:B------:R-:W-:Y:S02]  /*4ae0*/  @!UP4 UIADD3 UR4, UPT, UPT, -UR8, UR6, URZ ;  /* 0x000000060804c290 */ /* 0x000fe4000fffe1ff */
[----:B------:R-:W-:Y:S02]  /*4af0*/  @!UP4 UIADD3 UR6, UPT, UPT, UR8, -UR6, URZ ;  /* 0x800000060806c290 */ /* 0x000fe4000fffe0ff */
[----:B------:R-:W-:Y:S02]  /*4b00*/  @!UP4 UIMAD UR14, UR4, UR5, UR14 ;  /* 0x00000005040ec2a4 */ /* 0x000fe4000f8e020e */
[----:B------:R-:W-:Y:S01]  /*4b10*/  @!UP4 UIMAD UR13, UR6, UR10, UR13 ;  /* 0x0000000a060dc2a4 */ /* 0x000fe2000f8e020d */
[----:B------:R-:W-:Y:S11]  /*4b20*/  BRA.U UP3, `(.L_x_86) ;  /* 0x0000000103107547 */ /* 0x000ff6000b800000 */
[----:B------:R-:W-:Y:S04]  /*4b30*/  MOV R2, UR55 ;  /* 0x0000003700027c02 */ /* 0x000fe80008000f00 */
[----:B------:R-:W-:Y:S04]  /*4b40*/  SHF.L.U32 R2, R2, 0x1f, RZ ;  /* 0x0000001f02027819 */ /* 0x000fe800000006ff */
[----:B------:R-:W3:Y:S02]  /*4b50*/  SYNCS.PHASECHK.TRANS64.TRYWAIT P1, [UR21+0x68], R2 ;  /* 0x00006802ff0075a7 */ /* 0x000ee40008021115 */
[----:B---3--:R-:W-:Y:S05]  /*4b60*/  @!P1 BRA `(.L_x_87) ;  /* 0x00000048003c9947 */ /* 0x008fea0003800000 */
.L_x_86:
[----:B------:R-:W-:Y:S05]  /*4b70*/  BRA.U !UP5, `(.L_x_88) ;  /* 0x000000010d387547 */ /* 0x000fea000b800000 */
[----:B------:R-:W-:Y:S01]  /*4b80*/  UPLOP3.LUT UP1, UPT, UPT, UPT, UP6, 0x80, 0x8 ;  /* 0x000000000008789c */ /* 0x000fe20003f2f060 */
[----:B--2---:R-:W-:Y:S01]  /*4b90*/  HFMA2 R0, -RZ, RZ, 0, 5.9604644775390625e-08 ;  /* 0x00000001ff007431 */ /* 0x004fe200000001ff */
[----:B------:R-:W2:Y:S01]  /*4ba0*/  LDCU.64 UR8, c[0x0][0x358] ;  /* 0x00006b00ff0877ac */ /* 0x000ea20008000a00 */
[----:B------:R-:W-:Y:S03]  /*4bb0*/  IMAD.MOV.U32 R46, RZ, RZ, 0x1 ;  /* 0x00000001ff2e7424 */ /* 0x000fe600078e00ff */
[----:B------:R-:W-:Y:S05]  /*4bc0*/  PLOP3.LUT P1, PT, PT, PT, UP1, 0x80, 0x8 ;  /* 0x000000000008781c */ /* 0x000fea0003f2f018 */
[----:B------:R-:W3:Y:S01]  /*4bd0*/  @UP1 LDCU.64 UR4, c[0x0][0x888] ;  /* 0x00011100ff0417ac */ /* 0x000ee20008000a00 */
[----:B------:R-:W-:Y:S07]  /*4be0*/  @UP1 UIMAD UR6, UR36, UR38, URZ ;  /* 0x00000026240612a4 */ /* 0x000fee000f8e02ff */
[----:B------:R-:W-:Y:S01]  /*4bf0*/  @!P1 PRMT R46, R0, 0x7610, R46 ;  /* 0x00007610002e9816 */ /* 0x000fe2000000002e */
[----:B---3--:R-:W-:Y:S06]  /*4c00*/  @UP1 UIMAD.WIDE UR4, UR6, 0x4, UR4 ;  /* 0x00000004060418a5 */ /* 0x008fec000f8e0204 */
[----:B------:R-:W-:Y:S01]  /*4c10*/  IMAD.U32 R6, RZ, RZ, UR4 ;  /* 0x00000004ff067e24 */ /* 0x000fe2000f8e00ff */
[----:B------:R-:W-:Y:S04]  /*4c20*/  MOV R7, UR5 ;  /* 0x0000000500077c02 */ /* 0x000fe80008000f00 */
[----:B------:R-:W3:Y:S01]  /*4c30*/  @!UP1 LDCU UR4, c[0x0][0x880] ;  /* 0x00011000ff0497ac */ /* 0x000ee20008000800 */
[----:B--2--5:R4:W5:Y:S02]  /*4c40*/  @P1 LDG.E R27, desc[UR8][R6.64] ;  /* 0x00000008061b1981 */ /* 0x024964000c1e1900 */
[----:B---34-:R-:W-:Y:S07]  /*4c50*/  @!P1 IMAD.U32 R27, RZ, RZ, UR4 ;  /* 0x00000004ff1b9e24 */ /* 0x018fee000f8e00ff */
.L_x_88:
[----:B-----5:R-:W-:Y:S01]  /*4c60*/  @!P0 FSETP.EQ.AND P2, PT, R27, RZ, PT ;  /* 0x000000ff1b00820b */ /* 0x020fe20003f42000 */
[----:B------:R-:W-:Y:S01]  /*4c70*/  @!UPT UIADD3 URZ, UPT, UPT, URZ, URZ, URZ ;  /* 0x000000fffffff290 */ /* 0x000fe2000fffe0ff */
[----:B------:R-:W-:Y:S11]  /*4c80*/  @!P0 BRA `(.L_x_89) ;  /* 0x0000000000148947 */ /* 0x000ff60003800000 */
[----:B------:R-:W-:Y:S02]  /*4c90*/  LOP3.LUT P0, RZ, R46, 0xff, RZ, 0xc0, !PT ;  /* 0x000000ff2eff7812 */ /* 0x000fe4000780c0ff */
[----:B------:R-:W-:Y:S04]  /*4ca0*/  PLOP3.LUT P2, PT, PT, PT, UP1, 0x80, 0x8 ;  /* 0x000000000008781c */ /* 0x000fe80003f4f018 */
[----:B------:R-:W-:Y:S07]  /*4cb0*/  PLOP3.LUT P2, PT, P2, PT, PT, 0x8, 0x80 ;  /* 0x000000000080781c */ /* 0x000fee000174e170 */
[----:B------:R-:W-:Y:S11]  /*4cc0*/  @P0 FSETP.EQ.AND P2, PT, R27, RZ, PT ;  /* 0x000000ff1b00020b */ /* 0x000ff60003f42000 */
[----:B------:R-:W-:Y:S02]  /*4cd0*/  @!UPT UIADD3 URZ, UPT, UPT, URZ, URZ, URZ ;  /* 0x000000fffffff290 */ /* 0x000fe4000fffe0ff */
.L_x_89:
[----:B------:R-:W3:Y:S01]  /*4ce0*/  SYNCS.PHASECHK.TRANS64.TRYWAIT P0, [UR21+0x40], R4 ;  /* 0x00004004ff0075a7 */ /* 0x000ee20008001115 */
[----:B------:R-:W-:Y:S04]  /*4cf0*/  ELECT P1, URZ, PT ;  /* 0x0000000000ff782f */ /* 0x000fe80003820000 */
[----:B------:R-:W-:Y:S01]  /*4d00*/  PLOP3.LUT P1, PT, P2, P1, PT, 0xf2, 0x2f ;  /* 0x00000000002f781c */ /* 0x000fe20001723e72 */
[----:B------:R-:W-:Y:S01]  /*4d10*/  @!UPT UIADD3 URZ, UPT, UPT, URZ, URZ, URZ ;  /* 0x000000fffffff290 */ /* 0x000fe2000fffe0ff */
[----:B---3--:R-:W-:Y:S11]  /*4d20*/  @!P0 BRA `(.L_x_90) ;  /* 0x0000004400e48947 */ /* 0x008ff60003800000 */
.L_x_176:
[----:B--2---:R-:W-:Y:S01]  /*4d30*/  @!P1 IADD3 R2, P0, PT, R12, 0x580, RZ ;  /* 0x000005800c029810 */ /* 0x004fe20007f1e0ff */
[----:B------:R-:W-:Y:S01]  /*4d40*/  VOTEU.ALL UP0, P1 ;  /* 0x0000000000ff7886 */ /* 0x000fe20000800000 */
[----:B------:R-:W-:Y:S01]  /*4d50*/  UMOV UR6, 0x0 ;  /* 0x0000000000067882 */ /* 0x000fe20000000000 */
[----:B------:R-:W-:Y:S01]  /*4d60*/  UMOV UR7, 0x10000000 ;  /* 0x1000000000077882 */ /* 0x000fe20000000000 */
[----:B------:R-:W-:Y:S01]  /*4d70*/  @!P1 R2UR UR5, R2 ;  /* 0x00000000020592ca */ /* 0x000fe200000e0000 */
[----:B------:R-:W-:Y:S01]  /*4d80*/  @!P1 IMAD.X R0, RZ, RZ, R13, P0 ;  /* 0x000000ffff009224 */ /* 0x000fe200000e060d */
[----:B------:R-:W-:Y:S02]  /*4d90*/  @!UP0 UIADD3 UR40, UPT, UPT, UR21, 0x200, URZ ;  /* 0x0000020015288890 */ /* 0x000fe4000fffe0ff */
[----:B------:R-:W-:Y:S02]  /*4da0*/  @!UP0 UIADD3 UR10, UPT, UPT, UR42, 0x40, URZ ;  /* 0x000000402a0a8890 */ /* 0x000fe4000fffe0ff */
[----:B------:R-:W-:Y:S01]  /*4db0*/  @!P1 R2UR UR4, R0 ;  /* 0x00000000000492ca */ /* 0x000fe200000e0000 */
[----:B------:R-:W-:Y:S01]  /*4dc0*/  @!UP0 UIADD3 UR8, UPT, UPT, UR21, 0xa00, URZ ;  /* 0x00000a0015088890 */ /* 0x000fe2000fffe0ff */
[----:B------:R-:W-:Y:S01]  /*4dd0*/  @!P1 IMAD.MOV.U32 R0, RZ, RZ, 0x1000 ;  /* 0x00001000ff009424 */ /* 0x000fe200078e00ff */
[----:B------:R-:W-:Y:S01]  /*4de0*/  VOTEU.ALL UP0, P1 ;  /* 0x0000000000ff7886 */ /* 0x000fe20000800000 */
[----:B------:R-:W-:Y:S01]  /*4df0*/  UMOV UR44, UR36 ;  /* 0x00000024002c7c82 */ /* 0x000fe20008000000 */
[----:B------:R-:W-:Y:S01]  /*4e00*/  UMOV UR9, UR41 ;  /* 0x0000002900097c82 */ /* 0x000fe20008000000 */
[----:B------:R-:W-:Y:S01]  /*4e10*/  UMOV UR11, UR43 ;  /* 0x0000002b000b7c82 */ /* 0x000fe20008000000 */
[----:B------:R-:W-:Y:S01]  /*4e20*/  IMAD.U32 R6, RZ, RZ, UR5 ;  /* 0x00000005ff067e24 */ /* 0x000fe2000f8e00ff */
[----:B------:R-:W-:Y:S05]  /*4e30*/  UMOV UR12, UR36 ;  /* 0x00000024000c7c82 */ /* 0x000fea0008000000 */
[----:B------:R-:W-:Y:S01]  /*4e40*/  IMAD.U32 R7, RZ, RZ, UR4 ;  /* 0x00000004ff077e24 */ /* 0x000fe2000f8e00ff */
[----:B------:R-:W-:Y:S04]  /*4e50*/  @!P1 R2UR UR4, R6 ;  /* 0x00000000060492ca */ /* 0x000fe800000e0000 */
[----:B------:R-:W-:Y:S11]  /*4e60*/  @!P1 R2UR UR5, R7 ;  /* 0x00000000070592ca */ /* 0x000ff600000e0000 */
[----:B------:R-:W-:Y:S02]  /*4e70*/  @!UPT UIADD3 URZ, UPT, UPT, URZ, URZ, URZ ;  /* 0x000000fffffff290 */ /* 0x000fe4000fffe0ff */
[----:B------:R-:W-:Y:S01]  /*4e80*/  @!UP0 UTMALDG.3D [UR40], [UR4], desc[UR6] ;  /* 0x00000628040085b4 */ /* 0x000fe20008011000 */
[----:B------:R-:W-:Y:S05]  /*4e90*/  VOTEU.ALL UP0, P1 ;  /* 0x0000000000ff7886 */ /* 0x000fea0000800000 */
[----:B------:R2:W-:Y:S01]  /*4ea0*/  @!UP0 UTMALDG.3D [UR8], [UR4], desc[UR6] ;  /* 0x00000608040085b4 */ /* 0x0005e20008011000 */
[----:B------:R3:W-:Y:S01]  /*4eb0*/  @!P1 SYNCS.ARRIVE.TRANS64.RED.A0TR RZ, [UR21+0x20], R0 ;  /* 0x00002000ffff99a7 */ /* 0x0007e20008300415 */
[----:B--2---:R-:W-:Y:S09]  /*4ec0*/  UPRMT UR4, UR47, 0x654, UR41 ;  /* 0x000006542f047896 */ /* 0x004ff20008000029 */
[----:B------:R-:W-:Y:S01]  /*4ed0*/  SYNCS.ARRIVE.TRANS64.RED.A1T0 RZ, [UR4], RZ ;  /* 0x000000ffffff79a7 */ /* 0x000fe20008100404 */
[----:B------:R-:W2:Y:S02]  /*4ee0*/  SYNCS.PHASECHK.TRANS64.TRYWAIT P0, [UR21+0x48], R4 ;  /* 0x00004804ff0075a7 */ /* 0x000ea40008001115 */
[----:B--23--:R-:W-:Y:S05]  /*4ef0*/  @!P0 BRA `(.L_x_91) ;  /* 0x0000004400888947 */ /* 0x00cfea0003800000 */
.L_x_178:
[----:B------:R-:W-:Y:S01]  /*4f00*/  @!P1 IADD3 R2, P0, PT, R12, 0x580, RZ ;  /* 0x000005800c029810 */ /* 0x000fe20007f1e0ff */
[----:B------:R-:W-:Y:S01]  /*4f10*/  VOTEU.ALL UP0, P1 ;  /* 0x0000000000ff7886 */ /* 0x000fe20000800000 */
[----:B------:R-:W-:Y:S01]  /*4f20*/  UMOV UR6, 0x0 ;  /* 0x0000000000067882 */ /* 0x000fe20000000000 */
[----:B------:R-:W-:Y:S01]  /*4f30*/  UMOV UR7, 0x10000000 ;  /* 0x1000000000077882 */ /* 0x000fe20000000000 */
[----:B------:R-:W-:Y:S01]  /*4f40*/  @!P1 R2UR UR5, R2 ;  /* 0x00000000020592ca */ /* 0x000fe200000e0000 */
[----:B--2---:R-:W-:Y:S01]  /*4f50*/  @!P1 IMAD.X R0, RZ, RZ, R13, P0 ;  /* 0x000000ffff009224 */ /* 0x004fe200000e060d */
[----:B------:R-:W-:Y:S02]  /*4f60*/  @!UP0 UIADD3 UR34, UPT, UPT, UR42, 0x10, URZ ;  /* 0x000000102a228890 */ /* 0x000fe4000fffe0ff */
[----:B------:R-:W-:Y:S02]  /*4f70*/  @!UP0 UIADD3 UR32, UPT, UPT, UR21, 0x1200, URZ ;  /* 0x0000120015208890 */ /* 0x000fe4000fffe0ff */
[----:B------:R-:W-:Y:S01]  /*4f80*/  @!P1 R2UR UR4, R0 ;  /* 0x00000000000492ca */ /* 0x000fe200000e0000 */
[----:B------:R-:W-:Y:S01]  /*4f90*/  @!UP0 UIADD3 UR10, UPT, UPT, UR42, 0x50, URZ ;  /* 0x000000502a0a8890 */ /* 0x000fe2000fffe0ff */
[----:B------:R-:W-:Y:S01]  /*4fa0*/  @!P1 IMAD.MOV.U32 R0, RZ, RZ, 0x1000 ;  /* 0x00001000ff009424 */ /* 0x000fe200078e00ff */
[----:B------:R-:W-:Y:S01]  /*4fb0*/  @!UP0 UIADD3 UR8, UPT, UPT, UR21, 0x1a00, URZ ;  /* 0x00001a0015088890 */ /* 0x000fe2000fffe0ff */
[----:B------:R-:W-:Y:S01]  /*4fc0*/  VOTEU.ALL UP0, P1 ;  /* 0x0000000000ff7886 */ /* 0x000fe20000800000 */
[----:B------:R-:W-:Y:S02]  /*4fd0*/  UMOV UR35, UR43 ;  /* 0x0000002b00237c82 */ /* 0x000fe40008000000 */
[----:B------:R-:W-:Y:S01]  /*4fe0*/  IMAD.U32 R6, RZ, RZ, UR5 ;  /* 0x00000005ff067e24 */ /* 0x000fe2000f8e00ff */
[----:B------:R-:W-:Y:S01]  /*4ff0*/  UMOV UR9, UR33 ;  /* 0x0000002100097c82 */ /* 0x000fe20008000000 */
[----:B------:R-:W-:Y:S01]  /*5000*/  UMOV UR11, UR43 ;  /* 0x0000002b000b7c82 */ /* 0x000fe20008000000 */
[----:B------:R-:W-:Y:S03]  /*5010*/  UMOV UR12, UR36 ;  /* 0x00000024000c7c82 */ /* 0x000fe60008000000 */
        /* <DEDUP_REMOVED lines=12> */
.L_x_180:
[----:B------:R-:W-:Y:S01]  /*50e0*/  @!P1 IADD3 R2, P0, PT, R12, 0x580, RZ ;  /* 0x000005800c029810 */ /* 0x000fe20007f1e0ff */
[----:B------:R-:W-:Y:S01]  /*50f0*/  VOTEU.ALL UP0, P1 ;  /* 0x0000000000ff7886 */ /* 0x000fe20000800000 */
[----:B------:R-:W-:Y:S01]  /*5100*/  UMOV UR6, 0x0 ;  /* 0x0000000000067882 */ /* 0x000fe20000000000 */
[----:B------:R-:W-:Y:S01]  /*5110*/  UMOV UR7, 0x10000000 ;  /* 0x1000000000077882 */ /* 0x000fe20000000000 */
[----:B------:R-:W-:Y:S01]  /*5120*/  @!P1 R2UR UR5, R2 ;  /* 0x00000000020592ca */ /* 0x000fe200000e0000 */
[----:B--2---:R-:W-:Y:S01]  /*5130*/  @!P1 IMAD.X R0, RZ, RZ, R13, P0 ;  /* 0x000000ffff009224 */ /* 0x004fe200000e060d */
[----:B------:R-:W-:Y:S01]  /*5140*/  @!UP0 UIADD3 UR26, UPT, UPT, UR42, 0x20, URZ ;  /* 0x000000202a1a8890 */ /* 0x000fe2000fffe0ff */
[----:B------:R-:W-:Y:S01]  /*5150*/  VIADD R10, R10, 0x1 ;  /* 0x000000010a0a7836 */ /* 0x000fe20000000000 */
        /* <DEDUP_REMOVED lines=10> */
[----:B------:R-:W-:Y:S01]  /*5200*/  UMOV UR11, UR43 ;  /* 0x0000002b000b7c82 */ /* 0x000fe20008000000 */
[----:B------:R-:W-:Y:S02]  /*5210*/  UMOV UR12, UR36 ;  /* 0x00000024000c7c82 */ /* 0x000fe40008000000 */
        /* <DEDUP_REMOVED lines=12> */
.L_x_182:
[----:B------:R-:W-:Y:S01]  /*52e0*/  UIADD3 UR31, UPT, UPT, UR14, UR63, URZ ;  /* 0x0000003f0e1f7290 */ /* 0x000fe2000fffe0ff */
[----:B------:R-:W-:Y:S01]  /*52f0*/  @!P1 IADD3 R2, P0, PT, R12, 0x580, RZ ;  /* 0x000005800c029810 */ /* 0x000fe20007f1e0ff */
[----:B------:R-:W-:Y:S01]  /*5300*/  UPLOP3.LUT UP3, UPT, UPT, UPT, UPT, 0x80, 0x8 ;  /* 0x000000000008789c */ /* 0x000fe20003f6f070 */
[----:B------:R-:W-:Y:S01]  /*5310*/  R2UR UR24, R50 ;  /* 0x00000000321872ca */ /* 0x000fe200000e0000 */
[----:B------:R-:W-:Y:S01]  /*5320*/  VOTEU.ALL UP0, P1 ;  /* 0x0000000000ff7886 */ /* 0x000fe20000800000 */
[----:B------:R-:W-:Y:S01]  /*5330*/  @!P1 R2UR UR5, R2 ;  /* 0x00000000020592ca */ /* 0x000fe200000e0000 */
[----:B--2---:R-:W-:Y:S01]  /*5340*/  @!P1 IMAD.X R0, RZ, RZ, R13, P0 ;  /* 0x000000ffff009224 */ /* 0x004fe200000e060d */
[----:B------:R-:W-:Y:S01]  /*5350*/  UMOV UR6, 0x0 ;  /* 0x0000000000067882 */ /* 0x000fe20000000000 */
[----:B------:R-:W-:Y:S01]  /*5360*/  UMOV UR7, 0x10000000 ;  /* 0x1000000000077882 */ /* 0x000fe20000000000 */
[----:B------:R-:W-:Y:S01]  /*5370*/  @!UP0 UIADD3 UR18, UPT, UPT, UR42, 0x30, URZ ;  /* 0x000000302a128890 */ /* 0x000fe2000fffe0ff */
[----:B------:R-:W-:Y:S01]  /*5380*/  ISETP.NE.AND P0, PT, R10, 0x2, PT ;  /* 0x000000020a00780c */ /* 0x000fe20003f05270 */
[----:B------:R-:W-:Y:S01]  /*5390*/  @!UP0 UIADD3 UR16, UPT, UPT, UR21, 0x3200, URZ ;  /* 0x0000320015108890 */ /* 0x000fe2000fffe0ff */
[----:B------:R-:W-:Y:S01]  /*53a0*/  @!P1 R2UR UR4, R0 ;  /* 0x00000000000492ca */ /* 0x000fe200000e0000 */
[----:B------:R-:W-:Y:S01]  /*53b0*/  @!UP0 UIADD3 UR17, UPT, UPT, UR21, 0x38, URZ ;  /* 0x0000003815118890 */ /* 0x000fe2000fffe0ff */
[----:B------:R-:W-:Y:S01]  /*53c0*/  SEL R0, RZ, 0x1, P0 ;  /* 0x00000001ff007807 */ /* 0x000fe20000000000 */
[----:B------:R-:W-:Y:S01]  /*53d0*/  @!UP0 UIADD3 UR10, UPT, UPT, UR42, 0x70, URZ ;  /* 0x000000702a0a8890 */ /* 0x000fe2000fffe0ff */
[----:B------:R-:W-:Y:S01]  /*53e0*/  LOP3.LUT R11, R11, 0x1, RZ, 0x3c, !PT ;  /* 0x000000010b0b7812 */ /* 0x000fe200078e3cff */
[----:B------:R-:W-:Y:S01]  /*53f0*/  @!UP0 UIADD3 UR8, UPT, UPT, UR21, 0x3a00, URZ ;  /* 0x00003a0015088890 */ /* 0x000fe2000fffe0ff */
[----:B------:R-:W-:Y:S01]  /*5400*/  IMAD.U32 R4, RZ, RZ, UR5 ;  /* 0x00000005ff047e24 */ /* 0x000fe2000f8e00ff */
[----:B------:R-:W-:Y:S01]  /*5410*/  VOTEU.ALL UP0, P1 ;  /* 0x0000000000ff7886 */ /* 0x000fe20000800000 */
[----:B------:R-:W-:Y:S01]  /*5420*/  UMOV UR19, UR43 ;  /* 0x0000002b00137c82 */ /* 0x000fe20008000000 */
[----:B------:R-:W-:Y:S01]  /*5430*/  UMOV UR20, UR36 ;  /* 0x0000002400147c82 */ /* 0x000fe20008000000 */
[----:B------:R-:W-:Y:S01]  /*5440*/  UMOV UR11, UR43 ;  /* 0x0000002b000b7c82 */ /* 0x000fe20008000000 */
[----:B------:R-:W-:Y:S01]  /*5450*/  UMOV UR12, UR36 ;  /* 0x00000024000c7c82 */ /* 0x000fe20008000000 */
[----:B------:R-:W-:Y:S01]  /*5460*/  UMOV UR9, UR17 ;  /* 0x0000001100097c82 */ /* 0x000fe20008000000 */
[----:B------:R-:W-:Y:S01]  /*5470*/  IMAD.U32 R5, RZ, RZ, UR4 ;  /* 0x00000004ff057e24 */ /* 0x000fe2000f8e00ff */
[----:B------:R-:W-:Y:S01]  /*5480*/  @!P1 R2UR UR4, R4 ;  /* 0x00000000040492ca */ /* 0x000fe200000e0000 */
[----:B------:R-:W-:Y:S01]  /*5490*/  UIADD3 UR30, UPT, UPT, UR13, UR24, URZ ;  /* 0x000000180d1e7290 */ /* 0x000fe2000fffe0ff */
[----:B------:R-:W-:Y:S01]  /*54a0*/  LOP3.LUT R9, R9, R0, RZ, 0x3c, !PT ;  /* 0x0000000009097212 */ /* 0x000fe200078e3cff */
[----:B------:R-:W-:Y:S01]  /*54b0*/  UMOV UR36, UR29 ;  /* 0x0000001d00247c82 */ /* 0x000fe20008000000 */
[----:B------:R-:W-:Y:S02]  /*54c0*/  @!P1 R2UR UR5, R5 ;  /* 0x00000000050592ca */ /* 0x000fe400000e0000 */
[----:B------:R-:W-:Y:S11]  /*54d0*/  SEL R10, R10, RZ, P0 ;  /* 0x000000ff0a0a7207 */ /* 0x000ff60000000000 */
[----:B------:R2:W-:Y:S01]  /*54e0*/  @!UP0 UTMALDG.3D [UR16], [UR4], desc[UR6] ;  /* 0x00000610040085b4 */ /* 0x0005e20008011000 */
[----:B------:R-:W-:Y:S05]  /*54f0*/  VOTEU.ALL UP0, P1 ;  /* 0x0000000000ff7886 */ /* 0x000fea0000800000 */
[----:B------:R2:W-:Y:S01]  /*5500*/  @!UP0 UTMALDG.3D [UR8], [UR4], desc[UR6] ;  /* 0x00000608040085b4 */ /* 0x0005e20008011000 */
[----:B------:R2:W-:Y:S01]  /*5510*/  @!P1 SYNCS.ARRIVE.TRANS64.RED.A0TR RZ, [UR21+0x38], R3 ;  /* 0x00003803ffff99a7 */ /* 0x0005e20008300415 */
[----:B------:R-:W-:Y:S01]  /*5520*/  SYNCS.ARRIVE.TRANS64.RED.A1T0 RZ, [UR52], RZ ;  /* 0x000000ffffff79a7 */ /* 0x000fe20008100434 */
[----:B------:R-:W-:Y:S05]  /*5530*/  BRA.U UP2, `(.L_x_94) ;  /* 0xffffffed02e47547 */ /* 0x000fea000b83ffff */
[----:B------:R-:W-:-:S04]  /*5540*/  SHF.L.U32 R2, R11, 0x1f, RZ ;  /* 0x0000001f0b027819 */ /* 0x000fc800000006ff */
[----:B------:R-:W3:Y:S02]  /*5550*/  SYNCS.PHASECHK.TRANS64.TRYWAIT P0, [UR21+0x40], R2 ;  /* 0x00004002ff0075a7 */ /* 0x000ee40008001115 */
[----:B---3--:R-:W-:Y:S05]  /*5560*/  @!P0 BRA `(.L_x_95) ;  /* 0x0000004000348947 */ /* 0x008fea0003800000 */
.L_x_184:
[----:B------:R-:W4:Y:S02]  /*5570*/  SYNCS.PHASECHK.TRANS64.TRYWAIT P0, [UR21+0x48], R2 ;  /* 0x00004802ff0075a7 */ /* 0x000f240008001115 */
[----:B----4-:R-:W-:Y:S05]  /*5580*/  @!P0 BRA `(.L_x_96) ;  /* 0x0000004000448947 */ /* 0x010fea0003800000 */
.L_x_186:
[----:B------:R-:W4:Y:S02]  /*5590*/  SYNCS.PHASECHK.TRANS64.TRYWAIT P0, [UR21+0x50], R2 ;  /* 0x00005002ff0075a7 */ /* 0x000f240008001115 */
[----:B----4-:R-:W-:Y:S05]  /*55a0*/  @!P0 BRA `(.L_x_97) ;  /* 0x0000004000548947 */ /* 0x010fea0003800000 */
.L_x_188:
[----:B---3--:R-:W-:-:S07]  /*55b0*/  MOV R0, UR21 ;  /* 0x0000001500007c02 */ /* 0x008fce0008000f00 */
.L_x_98:
[----:B---3--:R-:W-:-:S04]  /*55c0*/  SHF.L.U32 R2, R11, 0x1f, RZ ;  /* 0x0000001f0b027819 */ /* 0x008fc800000006ff */
[----:B------:R3:W4:Y:S03]  /*55d0*/  SYNCS.PHASECHK.TRANS64.TRYWAIT P0, [R0+URZ+0x58], R2 ;  /* 0x00005802000075a7 */ /* 0x00072600080011ff */
[----:B----4-:R-:W-:Y:S05]  /*55e0*/  @!P0 NANOSLEEP.SYNCS 0x989680 ;  /* 0x009896800000895d */ /* 0x010fea0003900000 */
[----:B------:R-:W4:Y:S02]  /*55f0*/  @!P0 SYNCS.PHASECHK.TRANS64 P0, [R0+URZ+0x58], R2 ;  /* 0x00005802000085a7 */ /* 0x000f2400080010ff */
[----:B-12-4-:R-:W-:Y:S05]  /*5600*/  @P0 EXIT ;  /* 0x000000000000094d */ /* 0x016fea0003800000 */
[----:B------:R-:W-:Y:S05]  /*5610*/  BRA `(.L_x_98) ;  /* 0xfffffffc00e87947 */ /* 0x000fea000383ffff */
.L_x_83:
[----:B------:R-:W-:-:S06]  /*5620*/  UISETP.GE.AND UP0, UPT, UR18, 0x4, UPT ;  /* 0x000000041200788c */ /* 0x000fcc000bf06270 */
[----:B------:R-:W-:-:S13]  /*5630*/  PLOP3.LUT P0, PT, PT, PT, UP0, 0x80, 0x8 ;  /* 0x000000000008781c */ /* 0x000fda0003f0f008 */
[----:B-1----:R-:W-:Y:S05]  /*5640*/  @!P0 EXIT ;  /* 0x000000000000894d */ /* 0x002fea0003800000 */
[----:B------:R-:W-:Y:S01]  /*5650*/  BAR.SYNC.DEFER_BLOCKING 0x6, 0xa0 ;  /* 0x0182800000007b1d */ /* 0x000fe20000010000 */
[C---:B------:R-:W-:Y:S01]  /*5660*/  IMAD.SHL.U32 R45, R60.reuse, 0x10, RZ ;  /* 0x000000103c2d7824 */ /* 0x040fe200078e00ff */
[C---:B------:R-:W-:Y:S01]  /*5670*/  SHF.L.U32 R3, R47.reuse, 0x15, RZ ;  /* 0x000000152f037819 */ /* 0x040fe200000006ff */
[C---:B------:R-:W-:Y:S02]  /*5680*/  IMAD.U32 R23, R60.reuse, 0x10000, RZ ;  /* 0x000100003c177824 */ /* 0x040fe400078e00ff */
[----:B------:R-:W-:Y:S02]  /*5690*/  HFMA2 R59, -RZ, RZ, 0, 5.9604644775390625e-08 ;  /* 0x00000001ff3b7431 */ /* 0x000fe400000001ff */
[----:B------:R-:W-:Y:S01]  /*56a0*/  IMAD.SHL.U32 R2, R60, 0x2, RZ ;  /* 0x000000023c027824 */ /* 0x000fe200078e00ff */
[----:B------:R-:W-:Y:S01]  /*56b0*/  UMOV UR43, 0x400 ;  /* 0x00000400002b7882 */ /* 0x000fe20000000000 */
[----:B------:R-:W1:Y:S01]  /*56c0*/  LDCU.64 UR4, c[0x0][0x890] ;  /* 0x00011200ff0477ac */ /* 0x000e620008000a00 */
[----:B------:R-:W2:Y:S01]  /*56d0*/  LDC.64 R42, c[0x0][0x8b0] ;  /* 0x00022c00ff2a7b82 */ /* 0x000ea20000000a00 */
[----:B------:R-:W-:Y:S01]  /*56e0*/  IMAD.SHL.U32 R6, R47, 0x200, RZ ;  /* 0x000002002f067824 */ /* 0x000fe200078e00ff */
[C---:B------:R-:W-:Y:S01]  /*56f0*/  LOP3.LUT R7, R45.reuse, 0x40, RZ, 0xc0, !PT ;  /* 0x000000402d077812 */ /* 0x040fe200078ec0ff */
[----:B------:R-:W-:Y:S01]  /*5700*/  ULEA UR43, UR47, UR43, 0x18 ;  /* 0x0000002b2f2b7291 */ /* 0x000fe2000f8ec0ff */
[----:B------:R-:W-:Y:S01]  /*5710*/  LOP3.LUT R44, R45, 0x5b0, RZ, 0xc0, !PT ;  /* 0x000005b02d2c7812 */ /* 0x000fe200078ec0ff */
[----:B------:R-:W-:Y:S01]  /*5720*/  IMAD.MOV.U32 R22, RZ, RZ, RZ ;  /* 0x000000ffff167224 */ /* 0x000fe200078e00ff */
[----:B------:R-:W-:Y:S01]  /*5730*/  LOP3.LUT R3, R3, 0x200000, RZ, 0xc0, !PT ;  /* 0x0020000003037812 */ /* 0x000fe200078ec0ff */
[----:B------:R-:W-:Y:S01]  /*5740*/  IMAD.MOV.U32 R58, RZ, RZ, RZ ;  /* 0x000000ffff3a7224 */ /* 0x000fe200078e00ff */
[----:B------:R-:W3:Y:S01]  /*5750*/  LDC.64 R40, c[0x0][0x8a8] ;  /* 0x00022a00ff287b82 */ /* 0x000ee20000000a00 */
[----:B------:R-:W-:Y:S01]  /*5760*/  LOP3.LUT R2, R7, 0x8, R2, 0xf8, !PT ;  /* 0x0000000807027812 */ /* 0x000fe200078ef802 */
[----:B------:R-:W-:Y:S01]  /*5770*/  IMAD.MOV.U32 R55, RZ, RZ, RZ ;  /* 0x000000ffff377224 */ /* 0x000fe200078e00ff */
[----:B------:R-:W-:Y:S01]  /*5780*/  LOP3.LUT R44, R44, 0x200, R6, 0xf8, !PT ;  /* 0x000002002c2c7812 */ /* 0x000fe200078ef806 */
[----:B------:R-:W4:Y:S01]  /*5790*/  LDCU UR60, c[0x0][0x370] ;  /* 0x00006e00ff3c77ac */ /* 0x000f220008000800 */
[----:B------:R-:W-:-:S02]  /*57a0*/  LOP3.LUT R23, R3, 0x400000, R23, 0xf8, !PT ;  /* 0x0040000003177812 */ /* 0x000fc400078ef817 */
[----:B------:R-:W-:Y:S01]  /*57b0*/  LOP3.LUT P0, RZ, R45, 0x40, RZ, 0xc0, !PT ;  /* 0x000000402dff7812 */ /* 0x000fe2000780c0ff */
[----:B------:R-:W4:Y:S01]  /*57c0*/  LDS R0, [UR43+0x120] ;  /* 0x0001202bff007984 */ /* 0x000f220008000800 */
[----:B-1----:R-:W-:Y:S01]  /*57d0*/  IMAD.U32 R49, RZ, RZ, UR4 ;  /* 0x00000004ff317e24 */ /* 0x002fe2000f8e00ff */
[----:B------:R-:W-:Y:S01]  /*57e0*/  UIADD3 UR4, UPT, UPT, UR43, 0x200, URZ ;  /* 0x000002002b047890 */ /* 0x000fe2000fffe0ff */
[----:B------:R-:W-:Y:S01]  /*57f0*/  LOP3.LUT R44, R44, R2, RZ, 0xfc, !PT ;  /* 0x000000022c2c7212 */ /* 0x000fe200078efcff */
[----:B------:R-:W-:Y:S01]  /*5800*/  IMAD.U32 R48, RZ, RZ, UR5 ;  /* 0x00000005ff307e24 */ /* 0x000fe2000f8e00ff */
[----:B------:R-:W-:Y:S01]  /*5810*/  P2R R2, PR, RZ, 0x1 ;  /* 0x00000001ff027803 */ /* 0x000fe20000000000 */
[----:B------:R-:W1:Y:S01]  /*5820*/  LDCU UR42, c[0x0][0xb0c] ;  /* 0x00016180ff2a77ac */ /* 0x000e620008000800 */
[----:B------:R-:W-:Y:S01]  /*5830*/  LOP3.LUT R60, R60, 0x60, RZ, 0xc0, !PT ;  /* 0x000000603c3c7812 */ /* 0x000fe200078ec0ff */
[----:B------:R-:W-:Y:S01]  /*5840*/  IMAD.U32 R52, RZ, RZ, UR4 ;  /* 0x00000004ff347e24 */ /* 0x000fe2000f8e00ff */
[----:B------:R-:W-:Y:S01]  /*5850*/  MOV R57, RZ ;  /* 0x000000ff00397202 */ /* 0x000fe20000000f00 */
[----:B------:R-:W1:Y:S01]  /*5860*/  LDCU UR39, c[0x0][0xb30] ;  /* 0x00016600ff2777ac */ /* 0x000e620008000800 */
[----:B------:R-:W1:Y:S01]  /*5870*/  LDCU.64 UR54, c[0x0][0x888] ;  /* 0x00011100ff3677ac */ /* 0x000e620008000a00 */
[----:B------:R-:W1:Y:S01]  /*5880*/  LDCU.64 UR40, c[0x0][0xb28] ;  /* 0x00016500ff2877ac */ /* 0x000e620008000a00 */
[----:B------:R-:W1:Y:S01]  /*5890*/  LDCU.128 UR56, c[0x0][0xb10] ;  /* 0x00016200ff3877ac */ /* 0x000e620008000c00 */
[----:B------:R-:W1:Y:S01]  /*58a0*/  LDCU UR53, c[0x0][0x374] ;  /* 0x00006e80ff3577ac */ /* 0x000e620008000800 */
[----:B------:R-:W-:Y:S01]  /*58b0*/  UMOV UR52, URZ ;  /* 0x000000ff00347c82 */ /* 0x000fe20008000000 */
[----:B------:R-:W-:Y:S01]  /*58c0*/  UMOV UR46, URZ ;  /* 0x000000ff002e7c82 */ /* 0x000fe20008000000 */
[----:B-1234-:R-:W-:-:S07]  /*58d0*/  IMAD.IADD R23, R0, 0x1, R23 ;  /* 0x0000000100177824 */ /* 0x01efce00078e0217 */
.L_x_142:
[----:B------:R-:W-:Y:S02]  /*58e0*/  LEA R3, R55, UR43, 0x3 ;  /* 0x0000002b37037c11 */ /* 0x000fe4000f8e18ff */
[----:B------:R-:W-:Y:S02]  /*58f0*/  SHF.L.U32 R0, R57, 0x1f, RZ ;  /* 0x0000001f39007819 */ /* 0x000fe400000006ff */
[----:B-1----:R-:W-:Y:S02]  /*5900*/  LEA R4, R55, UR43, 0x4 ;  /* 0x0000002b37047c11 */ /* 0x002fe4000f8e20ff */
[----:B------:R-:W1:Y:S02]  /*5910*/  SYNCS.PHASECHK.TRANS64.TRYWAIT P0, [R3+URZ+0x70], R0 ;  /* 0x00007000030075a7 */ /* 0x000e6400080011ff */
[----:B-1----:R-:W-:Y:S05]  /*5920*/  @!P0 BRA `(.L_x_99) ;  /* 0x0000003c008c8947 */ /* 0x002fea0003800000 */
.L_x_189:
        /* <DEDUP_REMOVED lines=8> */
[----:B--2---:R-:W-:Y:S11]  /*59b0*/  LOP3.LUT P0, RZ, R6, 0x1, RZ, 0xc0, !PT ;  /* 0x0000000106ff7812 */ /* 0x004ff6000780c0ff */
[----:B------:R-:W-:Y:S02]  /*59c0*/  @!UPT UIADD3 URZ, UPT, UPT, URZ, URZ, URZ ;  /* 0x000000fffffff290 */ /* 0x000fe4000fffe0ff */
[----:B---3--:R-:W-:Y:S01]  /*59d0*/  VOTEU.ANY UP1, P0 ;  /* 0x0000000000ff7886 */ /* 0x008fe20000020100 */
[----:B------:R-:W-:Y:S01]  /*59e0*/  PLOP3.LUT P0, PT, PT, PT, UP1, 0x80, 0x8 ;  /* 0x000000000008781c */ /* 0x000fe20003f0f018 */
[----:B------:R-:W-:Y:S11]  /*59f0*/  UP2UR UR62, UPR, URZ, 0x2 ;  /* 0x00000002ff3e7883 */ /* 0x000ff60008000000 */
[----:B------:R-:W-:Y:S01]  /*5a00*/  @!UPT UIADD3 URZ, UPT, UPT, URZ, URZ, URZ ;  /* 0x000000fffffff290 */ /* 0x000fe2000fffe0ff */
[----:B-1----:R-:W-:Y:S02]  /*5a10*/  @P0 SHF.R.U32.HI R0, RZ, 0x10, R5 ;  /* 0x00000010ff000819 */ /* 0x002fe40000011605 */
        /* <DEDUP_REMOVED lines=12> */
[----:B------:R-:W2:Y:S01]  /*5ae0*/  LDCU UR12, c[0x0][0xb20] ;  /* 0x00016400ff0c77ac */ /* 0x000ea20008000800 */
[----:B------:R-:W-:Y:S02]  /*5af0*/  UIMAD.WIDE.U32 UR4, UR53, UR59, URZ ;  /* 0x0000003b350472a5 */ /* 0x000fe4000f8e00ff */
[----:B------:R-:W-:Y:S02]  /*5b00*/  UIMAD.WIDE.U32 UR6, UR60, UR56, URZ ;  /* 0x000000383c0672a5 */ /* 0x000fe4000f8e00ff */
[----:B------:R-:W-:Y:S02]  /*5b10*/  UISETP.NE.AND UP0, UPT, UR58, 0x1, UPT ;  /* 0x000000013a00788c */ /* 0x000fe4000bf05270 */
[----:B------:R-:W-:Y:S02]  /*5b20*/  UIMAD.WIDE.U32 UR8, UR37, UR59, URZ ;  /* 0x0000003b250872a5 */ /* 0x000fe4000f8e00ff */
[----:B------:R-:W-:Y:S02]  /*5b30*/  UIMAD.WIDE.U32 UR10, UR38, UR56, URZ ;  /* 0x00000038260a72a5 */ /* 0x000fe4000f8e00ff */
[----:B------:R-:W-:Y:S02]  /*5b40*/  UISETP.NE.AND UP1, UPT, UR42, 0x1, UPT ;  /* 0x000000012a00788c */ /* 0x000fe4000bf25270 */
[----:B------:R-:W-:Y:S01]  /*5b50*/  UISETP.NE.AND UP2, UPT, UR45, 0x1, UPT ;  /* 0x000000012d00788c */ /* 0x000fe2000bf45270 */
[----:B------:R-:W-:Y:S02]  /*5b60*/  UMOV UR4, UR5 ;  /* 0x0000000500047c82 */ /* 0x000fe40008000000 */
[----:B--2---:R-:W-:Y:S03]  /*5b70*/  USHF.R.U32.HI UR5, URZ, UR12, UR4 ;  /* 0x0000000cff057299 */ /* 0x004fe60008011604 */
[----:B------:R-:W-:Y:S02]  /*5b80*/  UMOV UR4, UR7 ;  /* 0x0000000700047c82 */ /* 0x000fe40008000000 */
[----:B------:R-:W-:Y:S02]  /*5b90*/  USHF.R.U32.HI UR7, URZ, UR57, UR4 ;  /* 0x00000039ff077299 */ /* 0x000fe40008011604 */
[----:B------:R-:W-:Y:S02]  /*5ba0*/  USEL UR4, UR53, UR5, !UP0 ;  /* 0x0000000535047287 */ /* 0x000fe4000c000000 */
[----:B------:R-:W-:Y:S01]  /*5bb0*/  USEL UR7, UR60, UR7, !UP1 ;  /* 0x000000073c077287 */ /* 0x000fe2000c800000 */
[----:B------:R-:W-:Y:S01]  /*5bc0*/  UMOV UR5, UR9 ;  /* 0x0000000900057c82 */ /* 0x000fe20008000000 */
[----:B------:R-:W-:Y:S02]  /*5bd0*/  UIMAD.WIDE.U32 UR8, UR4, UR40, URZ ;  /* 0x00000028040872a5 */ /* 0x000fe4000f8e00ff */
[----:B------:R-:W-:Y:S03]  /*5be0*/  USHF.R.U32.HI UR6, URZ, UR12, UR5 ;  /* 0x0000000cff067299 */ /* 0x000fe60008011605 */
[----:B------:R-:W-:Y:S01]  /*5bf0*/  UMOV UR5, UR11 ;  /* 0x0000000b00057c82 */ /* 0x000fe20008000000 */
[----:B------:R-:W-:Y:S02]  /*5c00*/  UIMAD.WIDE.U32 UR10, UR7, UR40, URZ ;  /* 0x00000028070a72a5 */ /* 0x000fe4000f8e00ff */
[----:B------:R-:W-:Y:S02]  /*5c10*/  USHF.R.U32.HI UR12, URZ, UR57, UR5 ;  /* 0x00000039ff0c7299 */ /* 0x000fe40008011605 */
[----:B------:R-:W-:Y:S01]  /*5c20*/  USEL UR6, UR37, UR6, !UP0 ;  /* 0x0000000625067287 */ /* 0x000fe2000c000000 */
[----:B------:R-:W-:Y:S02]  /*5c30*/  UMOV UR5, UR9 ;  /* 0x0000000900057c82 */ /* 0x000fe40008000000 */
[----:B------:R-:W-:Y:S01]  /*5c40*/  UMOV UR10, UR11 ;  /* 0x0000000b000a7c82 */ /* 0x000fe20008000000 */
[----:B------:R-:W-:Y:S02]  /*5c50*/  @UP2 USHF.R.U32.HI UR4, URZ, UR41, UR5 ;  /* 0x00000029ff042299 */ /* 0x000fe40008011605 */
[----:B------:R-:W-:Y:S02]  /*5c60*/  @UP2 USHF.R.U32.HI UR7, URZ, UR41, UR10 ;  /* 0x00000029ff072299 */ /* 0x000fe4000801160a */
[----:B------:R-:W-:Y:S02]  /*5c70*/  UIMAD UR4, UR45, UR4, URZ ;  /* 0x000000042d0472a4 */ /* 0x000fe4000f8e02ff */
[----:B------:R-:W-:Y:S02]  /*5c80*/  UIMAD.WIDE.U32 UR10, UR6, UR40, URZ ;  /* 0x00000028060a72a5 */ /* 0x000fe4000f8e00ff */
[----:B------:R-:W-:Y:S02]  /*5c90*/  USEL UR5, UR38, UR12, !UP1 ;  /* 0x0000000c26057287 */ /* 0x000fe4000c800000 */
[----:B------:R-:W-:Y:S02]  /*5ca0*/  UIMAD UR8, UR45, UR7, URZ ;  /* 0x000000072d0872a4 */ /* 0x000fe4000f8e02ff */
[----:B------:R-:W-:Y:S03]  /*5cb0*/  UISETP.GE.AND UP0, UPT, UR6, UR4, UPT ;  /* 0x000000040600728c */ /* 0x000fe6000bf06270 */
[----:B------:R-:W-:Y:S01]  /*5cc0*/  UMOV UR4, UR11 ;  /* 0x0000000b00047c82 */ /* 0x000fe20008000000 */
[----:B------:R-:W-:Y:S02]  /*5cd0*/  UISETP.GE.OR UP0, UPT, UR5, UR8, UP0 ;  /* 0x000000080500728c */ /* 0x000fe40008706670 */
[----:B------:R-:W-:Y:S02]  /*5ce0*/  USHF.R.U32.HI UR4, URZ, UR41, UR4 ;  /* 0x00000029ff047299 */ /* 0x000fe40008011604 */
[----:B------:R-:W-:Y:S02]  /*5cf0*/  UIMAD.WIDE.U32 UR8, UR5, UR40, URZ ;  /* 0x00000028050872a5 */ /* 0x000fe4000f8e00ff */
[----:B------:R-:W-:Y:S02]  /*5d00*/  USEL UR11, UR6, UR4, !UP2 ;  /* 0x00000004060b7287 */ /* 0x000fe4000d000000 */
[----:B------:R-:W-:Y:S02]  /*5d10*/  UIADD3 UR8, UPT, UPT, -UR5, URZ, URZ ;  /* 0x000000ff05087290 */ /* 0x000fe4000fffe1ff */
[----:B------:R-:W-:Y:S01]  /*5d20*/  UIADD3 UR10, UPT, UPT, -UR11, URZ, URZ ;  /* 0x000000ff0b0a7290 */ /* 0x000fe2000fffe1ff */
[----:B------:R-:W-:Y:S01]  /*5d30*/  @!UP0 UMOV UR4, UR9 ;  /* 0x0000000900048c82 */ /* 0x000fe20008000000 */
[----:B------:R-:W-:Y:S02]  /*5d40*/  UIADD3 UR9, UPT, UPT, -UR6, URZ, URZ ;  /* 0x000000ff06097290 */ /* 0x000fe4000fffe1ff */
[----:B------:R-:W-:Y:S02]  /*5d50*/  @!UP0 USHF.R.U32.HI UR4, URZ, UR41, UR4 ;  /* 0x00000029ff048299 */ /* 0x000fe40008011604 */
[----:B------:R-:W-:Y:S02]  /*5d60*/  UIMAD UR10, UR45, UR10, UR6 ;  /* 0x0000000a2d0a72a4 */ /* 0x000fe4000f8e0206 */
[----:B------:R-:W-:Y:S04]  /*5d70*/  @!UP0 USEL UR4, UR5, UR4, !UP2 ;  /* 0x0000000405048287 */ /* 0x000fe8000d000000 */
[----:B------:R-:W-:Y:S02]  /*5d80*/  @!UP0 UIMAD UR10, UR7, UR10, UR4 ;  /* 0x0000000a070a82a4 */ /* 0x000fe4000f8e0204 */
[----:B------:R-:W-:Y:S02]  /*5d90*/  @!UP0 UIADD3 UR11, UPT, UPT, UR11, -UR4, URZ ;  /* 0x800000040b0b8290 */ /* 0x000fe4000fffe0ff */
[----:B------:R-:W-:Y:S02]  /*5da0*/  UIMAD UR7, UR42, UR8, UR38 ;  /* 0x000000082a0772a4 */ /* 0x000fe4000f8e0226 */
[----:B------:R-:W-:Y:S02]  /*5db0*/  @!UP0 UIMAD UR6, UR11, UR45, UR5 ;  /* 0x0000002d0b0682a4 */ /* 0x000fe4000f8e0205 */
[----:B------:R-:W-:Y:S01]  /*5dc0*/  UIMAD UR4, UR58, UR9, UR37 ;  /* 0x000000093a0472a4 */ /* 0x000fe2000f8e0225 */
[----:B------:R-:W-:Y:S02]  /*5dd0*/  @!UP0 UMOV UR5, UR10 ;  /* 0x0000000a00058c82 */ /* 0x000fe40008000000 */
[----:B------:R-:W-:Y:S02]  /*5de0*/  UIMAD UR38, UR5, UR42, UR7 ;  /* 0x0000002a052672a4 */ /* 0x000fe4000f8e0207 */
[----:B------:R-:W-:Y:S11]  /*5df0*/  UIMAD UR37, UR6, UR58, UR4 ;  /* 0x0000003a062572a4 */ /* 0x000ff6000f8e0204 */
[----:B------:R-:W-:Y:S01]  /*5e00*/  @!UPT UIADD3 URZ, UPT, UPT, URZ, URZ, URZ ;  /* 0x000000fffffff290 */ /* 0x000fe2000fffe0ff */
.L_x_100:
[----:B------:R-:W-:Y:S01]  /*5e10*/  UISETP.NE.AND UP0, UPT, UR39, 0x1, UPT ;  /* 0x000000012700788c */ /* 0x000fe2000bf05270 */
[----:B------:R-:W-:Y:S01]  /*5e20*/  LOP3.LUT P0, RZ, R52, 0x90, RZ, 0xc0, !PT ;  /* 0x0000009034ff7812 */ /* 0x000fe2000780c0ff */
[----:B------:R-:W-:Y:S01]  /*5e30*/  USHF.L.U32 UR50, UR31, 0x6, URZ ;  /* 0x000000061f327899 */ /* 0x000fe200080006ff */
[----:B------:R-:W-:Y:S01]  /*5e40*/  BSSY.RECONVERGENT B6, `(.L_x_101) ;  /* 0x0000034000067945 */ /* 0x000fe20003800200 */
[----:B------:R-:W-:Y:S01]  /*5e50*/  USHF.L.U32 UR49, UR30, 0x7, URZ ;  /* 0x000000071e317899 */ /* 0x000fe200080006ff */
[----:B------:R-:W-:Y:S06]  /*5e60*/  IADD3 R55, PT, PT, R55, 0x1, RZ ;  /* 0x0000000137377810 */ /* 0x000fec0007ffe0ff */
[----:B------:R-:W2:Y:S01]  /*5e70*/  @!UP0 LDCU.128 UR12, c[0x0][0xb10] ;  /* 0x00016200ff0c87ac */ /* 0x000ea20008000c00 */
[----:B------:R-:W3:Y:S01]  /*5e80*/  @!UP0 LDCU UR5, c[0x0][0xb0c] ;  /* 0x00016180ff0587ac */ /* 0x000ee20008000800 */
[----:B------:R-:W4:Y:S01]  /*5e90*/  @!UP0 LDCU UR10, c[0x0][0xb20] ;  /* 0x00016400ff0a87ac */ /* 0x000f220008000800 */
[----:B--2---:R-:W-:Y:S02]  /*5ea0*/  UIMAD.WIDE.U32 UR8, UR38, UR12, URZ ;  /* 0x0000000c260872a5 */ /* 0x004fe4000f8e00ff */
[----:B------:R-:W-:Y:S02]  /*5eb0*/  UIMAD.WIDE.U32 UR6, UR37, UR15, URZ ;  /* 0x0000000f250672a5 */ /* 0x000fe4000f8e00ff */
[----:B------:R-:W-:Y:S03]  /*5ec0*/  @!UP0 UISETP.NE.AND UP1, UPT, UR14, 0x1, UPT ;  /* 0x000000010e00888c */ /* 0x000fe6000bf25270 */
[----:B------:R-:W-:Y:S01]  /*5ed0*/  @!UP0 UMOV UR4, UR9 ;  /* 0x0000000900048c82 */ /* 0x000fe20008000000 */
[----:B---3--:R-:W-:Y:S02]  /*5ee0*/  @!UP0 UISETP.NE.AND UP2, UPT, UR5, 0x1, UPT ;  /* 0x000000010500888c */ /* 0x008fe4000bf45270 */
[----:B------:R-:W-:Y:S01]  /*5ef0*/  @!UP0 USHF.R.U32.HI UR4, URZ, UR13, UR4 ;  /* 0x0000000dff048299 */ /* 0x000fe20008011604 */
[----:B------:R-:W-:Y:S02]  /*5f00*/  @!UP0 UMOV UR6, UR7 ;  /* 0x0000000700068c82 */ /* 0x000fe40008000000 */
[----:B----4-:R-:W-:Y:S02]  /*5f10*/  @!UP0 USHF.R.U32.HI UR6, URZ, UR10, UR6 ;  /* 0x0000000aff068299 */ /* 0x010fe40008011606 */
[----:B------:R-:W-:Y:S02]  /*5f20*/  @!UP0 USEL UR7, UR38, UR4, !UP2 ;  /* 0x0000000426078287 */ /* 0x000fe4000d000000 */
[----:B------:R-:W-:Y:S04]  /*5f30*/  @!UP0 USEL UR6, UR37, UR6, !UP1 ;  /* 0x0000000625068287 */ /* 0x000fe8000c800000 */
[----:B------:R-:W-:Y:S02]  /*5f40*/  @!UP0 UIADD3 UR4, UPT, UPT, -UR7, UR6, URZ ;  /* 0x0000000607048290 */ /* 0x000fe4000fffe1ff */
[----:B------:R-:W-:Y:S02]  /*5f50*/  @!UP0 UIADD3 UR6, UPT, UPT, UR7, -UR6, URZ ;  /* 0x8000000607068290 */ /* 0x000fe4000fffe0ff */
[----:B------:R-:W-:Y:S02]  /*5f60*/  @!UP0 UIMAD UR38, UR4, UR5, UR38 ;  /* 0x00000005042682a4 */ /* 0x000fe4000f8e0226 */
[----:B------:R-:W-:Y:S01]  /*5f70*/  @!UP0 UIMAD UR37, UR6, UR14, UR37 ;  /* 0x0000000e062582a4 */ /* 0x000fe2000f8e0225 */
[----:B------:R-:W-:Y:S11]  /*5f80*/  @!P0 BRA `(.L_x_102) ;  /* 0x00000000007c8947 */ /* 0x000ff60003800000 */
[----:B------:R-:W2:Y:S01]  /*5f90*/  LDCU.64 UR8, c[0x4][0x80] ;  /* 0x01001000ff0877ac */ /* 0x000ea20008000a00 */
[----:B------:R-:W-:Y:S01]  /*5fa0*/  MOV R2, 0x0 ;  /* 0x0000000000027802 */ /* 0x000fe20000000f00 */
[----:B------:R-:W-:Y:S02]  /*5fb0*/  HFMA2 R12, -RZ, RZ, 0, 5.9604644775390625e-08 ;  /* 0x00000001ff0c7431 */ /* 0x000fe400000001ff */
[----:B------:R-:W-:Y:S01]  /*5fc0*/  IMAD.MOV.U32 R8, RZ, RZ, 0x70 ;  /* 0x00000070ff087424 */ /* 0x000fe200078e00ff */
[----:B------:R3:W4:Y:S01]  /*5fd0*/  LDC.64 R14, c[0x4][R2] ;  /* 0x01000000020e7b82 */ /* 0x0007220000000a00 */
[----:B------:R-:W1:Y:S01]  /*5fe0*/  LDCU.64 UR6, c[0x4][0x88] ;  /* 0x01001100ff0677ac */ /* 0x000e620008000a00 */
[----:B------:R-:W-:Y:S01]  /*5ff0*/  IMAD.MOV.U32 R13, RZ, RZ, RZ ;  /* 0x000000ffff0d7224 */ /* 0x000fe200078e00ff */
[----:B------:R-:W1:Y:S01]  /*6000*/  LDCU.64 UR4, c[0x4][0x8] ;  /* 0x01000100ff0477ac */ /* 0x000e620008000a00 */
[----:B--2---:R-:W-:Y:S01]  /*6010*/  MOV R5, UR9 ;  /* 0x0000000900057c02 */ /* 0x004fe20008000f00 */
[----:B------:R-:W-:Y:S01]  /*6020*/  IMAD.U32 R4, RZ, RZ, UR8 ;  /* 0x00000008ff047e24 */ /* 0x000fe2000f8e00ff */
[----:B-1----:R-:W-:Y:S01]  /*6030*/  MOV R7, UR7 ;  /* 0x0000000700077c02 */ /* 0x002fe20008000f00 */
[----:B------:R-:W-:Y:S01]  /*6040*/  IMAD.U32 R6, RZ, RZ, UR6 ;  /* 0x00000006ff067e24 */ /* 0x000fe2000f8e00ff */
[----:B------:R-:W-:Y:S01]  /*6050*/  MOV R11, UR5 ;  /* 0x00000005000b7c02 */ /* 0x000fe20008000f00 */
[----:B------:R-:W-:Y:S02]  /*6060*/  IMAD.U32 R10, RZ, RZ, UR4 ;  /* 0x00000004ff0a7e24 */ /* 0x000fe4000f8e00ff */
[----:B------:R-:W-:Y:S07]  /*6070*/  LEPC R20, `(.L_x_103) ;  /* 0x000000001014794e */ /* 0x000fee0000000000 */
[----:B---345:R-:W-:Y:S05]  /*6080*/  CALL.ABS.NOINC R14 ;  /* 0x000000000e007343 */ /* 0x038fea0003c00000 */
.L_x_103:
[----:B------:R-:W1:Y:S01]  /*6090*/  LDCU.64 UR8, c[0x4][0x80] ;  /* 0x01001000ff0877ac */ /* 0x000e620008000a00 */
[----:B------:R-:W2:Y:S01]  /*60a0*/  LDC.64 R2, c[0x4][R2] ;  /* 0x0100000002027b82 */ /* 0x000ea20000000a00 */
[----:B------:R-:W-:Y:S02]  /*60b0*/  HFMA2 R12, -RZ, RZ, 0, 5.9604644775390625e-08 ;  /* 0x00000001ff0c7431 */ /* 0x000fe400000001ff */
[----:B------:R-:W-:Y:S02]  /*60c0*/  IMAD.MOV.U32 R8, RZ, RZ, 0x70 ;  /* 0x00000070ff087424 */ /* 0x000fe400078e00ff */
[----:B------:R-:W-:Y:S01]  /*60d0*/  IMAD.MOV.U32 R13, RZ, RZ, RZ ;  /* 0x000000ffff0d7224 */ /* 0x000fe200078e00ff */
[----:B------:R-:W3:Y:S01]  /*60e0*/  LDCU.64 UR6, c[0x4][0x88] ;  /* 0x01001100ff0677ac */ /* 0x000ee20008000a00 */
[----:B------:R-:W4:Y:S01]  /*60f0*/  LDCU.64 UR4, c[0x4][0x8] ;  /* 0x01000100ff0477ac */ /* 0x000f220008000a00 */
[----:B-1----:R-:W-:Y:S02]  /*6100*/  MOV R4, UR8 ;  /* 0x0000000800047c02 */ /* 0x002fe40008000f00 */
[----:B------:R-:W-:Y:S02]  /*6110*/  MOV R5, UR9 ;  /* 0x0000000900057c02 */ /* 0x000fe40008000f00 */
[----:B---3--:R-:W-:Y:S01]  /*6120*/  MOV R7, UR7 ;  /* 0x0000000700077c02 */ /* 0x008fe20008000f00 */
[----:B------:R-:W-:Y:S01]  /*6130*/  IMAD.U32 R6, RZ, RZ, UR6 ;  /* 0x00000006ff067e24 */ /* 0x000fe2000f8e00ff */
[----:B----4-:R-:W-:Y:S01]  /*6140*/  MOV R11, UR5 ;  /* 0x00000005000b7c02 */ /* 0x010fe20008000f00 */
[----:B------:R-:W-:Y:S02]  /*6150*/  IMAD.U32 R10, RZ, RZ, UR4 ;  /* 0x00000004ff0a7e24 */ /* 0x000fe4000f8e00ff */
[----:B------:R-:W-:Y:S07]  /*6160*/  LEPC R20, `(.L_x_102) ;  /* 0x000000001014794e */ /* 0x000fee0000000000 */
[----:B--2---:R-:W-:Y:S05]  /*6170*/  CALL.ABS.NOINC R2 ;  /* 0x0000000002007343 */ /* 0x004fea0003c00000 */
.L_x_102:
[----:B------:R-:W-:Y:S05]  /*6180*/  BSYNC.RECONVERGENT B6 ;  /* 0x0000000000067941 */ /* 0x000fea0003800200 */
.L_x_101:
[----:B------:R-:W-:Y:S02]  /*6190*/  R2UR UR6, R51 ;  /* 0x00000000330672ca */ /* 0x000fe400000e0000 */
[----:B------:R-:W-:Y:S02]  /*61a0*/  R2UR UR5, R49 ;  /* 0x00000000310572ca */ /* 0x000fe400000e0000 */
[----:B------:R-:W-:Y:S02]  /*61b0*/  R2UR UR4, R48 ;  /* 0x00000000300472ca */ /* 0x000fe400000e0000 */
[----:B------:R-:W-:Y:S02]  /*61c0*/  ISETP.NE.U32.AND P4, PT, R42, RZ, PT ;  /* 0x000000ff2a00720c */ /* 0x000fe40003f85070 */
[----:B------:R-:W-:Y:S02]  /*61d0*/  ISETP.NE.U32.AND P2, PT, RZ, UR54, PT ;  /* 0x00000036ff007c0c */ /* 0x000fe4000bf45070 */
[----:B------:R-:W-:Y:S02]  /*61e0*/  ISETP.NE.AND.EX P4, PT, R43, RZ, PT, P4 ;  /* 0x000000ff2b00720c */ /* 0x000fe40003f85340 */
[----:B------:R-:W-:Y:S01]  /*61f0*/  ISETP.NE.AND.EX P2, PT, RZ, UR55, PT, P2 ;  /* 0x00000037ff007c0c */ /* 0x000fe2000bf45320 */
[----:B------:R-:W-:Y:S02]  /*6200*/  UISETP.NE.AND UP2, UPT, UR6, URZ, UPT ;  /* 0x000000ff0600728c */ /* 0x000fe4000bf45270 */
[----:B------:R-:W-:Y:S04]  /*6210*/  UISETP.NE.U32.AND UP0, UPT, UR5, URZ, UPT ;  /* 0x000000ff0500728c */ /* 0x000fe8000bf05070 */
[----:B------:R-:W-:Y:S01]  /*6220*/  UISETP.NE.AND.EX UP1, UPT, UR4, URZ, UPT, UP0 ;  /* 0x000000ff0400728c */ /* 0x000fe2000bf25300 */
[----:B------:R-:W-:Y:S01]  /*6230*/  PLOP3.LUT P1, PT, PT, PT, UP2, 0x80, 0x8 ;  /* 0x000000000008781c */ /* 0x000fe20003f2f028 */
[----:B------:R-:W-:Y:S03]  /*6240*/  UPLOP3.LUT UP0, UPT, UPT, UPT, UPT, 0x40, 0x4 ;  /* 0x000000000004789c */ /* 0x000fe60003f0e870 */
[----:B------:R-:W-:Y:S06]  /*6250*/  @UP2 UPLOP3.LUT UP0, UPT, UPT, UPT, UP1, 0x80, 0x8 ;  /* 0x000000000008289c */ /* 0x000fec0003f0f010 */
[----:B------:R-:W-:Y:S01]  /*6260*/  PLOP3.LUT P0, PT, PT, PT, UP0, 0x80, 0x8 ;  /* 0x000000000008781c */ /* 0x000fe20003f0f008 */
[----:B------:R-:W-:Y:S01]  /*6270*/  @!UPT UIADD3 URZ, UPT, UPT, URZ, URZ, URZ ;  /* 0x000000fffffff290 */ /* 0x000fe2000fffe0ff */
[----:B------:R-:W-:Y:S11]  /*6280*/  BRA.U !UP1, `(.L_x_104) ;  /* 0x0000000109407547 */ /* 0x000ff6000b800000 */
[----:B------:R-:W-:Y:S01]  /*6290*/  UISETP.NE.U32.AND UP0, UPT, UR54, URZ, UPT ;  /* 0x000000ff3600728c */ /* 0x000fe2000bf05070 */
[----:B------:R-:W-:Y:S01]  /*62a0*/  R2UR UR6, R49 ;  /* 0x00000000310672ca */ /* 0x000fe200000e0000 */
[----:B------:R-:W2:Y:S01]  /*62b0*/  LDCU.64 UR8, c[0x0][0x358] ;  /* 0x00006b00ff0877ac */ /* 0x000ea20008000a00 */
[----:B------:R-:W-:Y:S02]  /*62c0*/  HFMA2 R46, -RZ, RZ, 0, 5.9604644775390625e-08 ;  /* 0x00000001ff2e7431 */ /* 0x000fe400000001ff */
[----:B-1----:R-:W-:Y:S01]  /*62d0*/  IMAD.MOV.U32 R0, RZ, RZ, 0x1 ;  /* 0x00000001ff007424 */ /* 0x002fe200078e00ff */
[----:B------:R-:W-:Y:S06]  /*62e0*/  UISETP.NE.AND.EX UP0, UPT, UR55, URZ, UPT, UP0 ;  /* 0x000000ff3700728c */ /* 0x000fec000bf05300 */
[----:B------:R-:W-:Y:S05]  /*62f0*/  PLOP3.LUT P3, PT, PT, PT, UP0, 0x80, 0x8 ;  /* 0x000000000008781c */ /* 0x000fea0003f6f008 */
[----:B------:R-:W1:Y:S01]  /*6300*/  @UP0 LDCU.64 UR4, c[0x0][0x888] ;  /* 0x00011100ff0407ac */ /* 0x000e620008000a00 */
[----:B------:R-:W-:Y:S07]  /*6310*/  @UP0 UIMAD UR6, UR36, UR6, URZ ;  /* 0x00000006240602a4 */ /* 0x000fee000f8e02ff */
[----:B------:R-:W-:Y:S01]  /*6320*/  @!P3 PRMT R46, R0, 0x7610, R46 ;  /* 0x00007610002eb816 */ /* 0x000fe2000000002e */
[----:B-1----:R-:W-:Y:S06]  /*6330*/  @UP0 UIMAD.WIDE UR4, UR6, 0x4, UR4 ;  /* 0x00000004060408a5 */ /* 0x002fec000f8e0204 */
[----:B------:R-:W-:Y:S02]  /*6340*/  IMAD.U32 R2, RZ, RZ, UR4 ;  /* 0x00000004ff027e24 */ /* 0x000fe4000f8e00ff */
[----:B------:R-:W-:Y:S03]  /*6350*/  IMAD.U32 R3, RZ, RZ, UR5 ;  /* 0x00000005ff037e24 */ /* 0x000fe6000f8e00ff */
[----:B------:R-:W1:Y:S02]  /*6360*/  @!UP0 LDCU UR4, c[0x0][0x880] ;  /* 0x00011000ff0487ac */ /* 0x000e640008000800 */
[----:B--2--5:R2:W5:Y:S02]  /*6370*/  @P3 LDG.E R27, desc[UR8][R2.64] ;  /* 0x00000008021b3981 */ /* 0x024564000c1e1900 */
[----:B-12---:R-:W-:Y:S02]  /*6380*/  @!P3 MOV R27, UR4 ;  /* 0x00000004001bbc02 */ /* 0x006fe40008000f00 */
.L_x_104:
[----:B------:R-:W-:Y:S05]  /*6390*/  @!P4 BRA `(.L_x_105) ;  /* 0x000000000024c947 */ /* 0x000fea0003800000 */
[----:B------:R-:W-:Y:S01]  /*63a0*/  ISETP.NE.U32.AND P3, PT, R40, RZ, PT ;  /* 0x000000ff2800720c */ /* 0x000fe20003f65070 */
[----:B------:R-:W2:Y:S03]  /*63b0*/  LDCU.64 UR4, c[0x0][0x358] ;  /* 0x00006b00ff0477ac */ /* 0x000ea60008000a00 */
[----:B------:R-:W-:Y:S11]  /*63c0*/  ISETP.NE.AND.EX P3, PT, R41, RZ, PT, P3 ;  /* 0x000000ff2900720c */ /* 0x000ff60003f65330 */
[----:B------:R-:W-:Y:S02]  /*63d0*/  @!UPT UIADD3 URZ, UPT, UPT, URZ, URZ, URZ ;  /* 0x000000fffffff290 */ /* 0x000fe4000fffe0ff */
[----:B------:R-:W3:Y:S01]  /*63e0*/  @P3 LDC.64 R2, c[0x0][0x8a8] ;  /* 0x00022a00ff023b82 */ /* 0x000ee20000000a00 */
[----:B-1----:R-:W-:Y:S04]  /*63f0*/  @P3 IMAD R0, R42, UR36, RZ ;  /* 0x000000242a003c24 */ /* 0x002fe8000f8e02ff */
[----:B---3--:R-:W-:Y:S05]  /*6400*/  @P3 IMAD.WIDE R2, R0, 0x4, R2 ;  /* 0x0000000400023825 */ /* 0x008fea00078e0202 */
[----:B--2--5:R2:W5:Y:S02]  /*6410*/  @P3 LDG.E R24, desc[UR4][R2.64] ;  /* 0x0000000402183981 */ /* 0x024564000c1e1900 */
[----:B--2---:R-:W3:Y:S02]  /*6420*/  @!P3 LDC R24, c[0x0][0x8a0] ;  /* 0x00022800ff18bb82 */ /* 0x004ee40000000800 */
.L_x_105:
[----:B-----5:R-:W-:Y:S01]  /*6430*/  FSETP.NEU.AND P3, PT, R27, RZ, PT ;  /* 0x000000ff1b00720b */ /* 0x020fe20003f6d000 */
[----:B------:R-:W-:Y:S01]  /*6440*/  IMAD.SHL.U32 R56, R44, 0x2, RZ ;  /* 0x000000022c387824 */ /* 0x000fe200078e00ff */
[----:B------:R-:W-:Y:S01]  /*6450*/  SEL R3, RZ, 0xffffffff, P2 ;  /* 0xffffffffff037807 */ /* 0x000fe20001000000 */
[----:B------:R-:W-:Y:S01]  /*6460*/  BSSY B1, `(.L_x_106) ;  /* 0x0000034000017945 */ /* 0x000fe20003800000 */
[----:B------:R-:W-:Y:S01]  /*6470*/  @P1 LOP3.LUT P2, RZ, R46, 0xff, RZ, 0xc0, !PT ;  /* 0x000000ff2eff1812 */ /* 0x000fe2000784c0ff */
[----:B------:R-:W-:Y:S01]  /*6480*/  IMAD.MOV.U32 R63, RZ, RZ, 0x1 ;  /* 0x00000001ff3f7424 */ /* 0x000fe200078e00ff */
[----:B-1----:R-:W-:Y:S01]  /*6490*/  @P1 SEL R0, RZ, 0xffffffff, P3 ;  /* 0xffffffffff001807 */ /* 0x002fe20001800000 */
[C---:B------:R-:W-:Y:S01]  /*64a0*/  IMAD R25, R22.reuse, 0x40, R23 ;  /* 0x0000004016197824 */ /* 0x040fe200078e0217 */
[----:B------:R-:W-:Y:S01]  /*64b0*/  LOP3.LUT R59, R59, 0x1, RZ, 0x3c, !PT ;  /* 0x000000013b3b7812 */ /* 0x000fe200078e3cff */
[----:B------:R-:W-:Y:S01]  /*64c0*/  IMAD.MOV.U32 R26, RZ, RZ, RZ ;  /* 0x000000ffff1a7224 */ /* 0x000fe200078e00ff */
[C---:B------:R-:W-:Y:S02]  /*64d0*/  @P0 SEL R0, R3.reuse, R0, !P2 ;  /* 0x0000000003000207 */ /* 0x040fe40005000000 */
[----:B------:R-:W-:Y:S02]  /*64e0*/  CS2R R38, SRZ ;  /* 0x0000000000267805 */ /* 0x000fe4000001ff00 */
[----:B------:R-:W-:Y:S02]  /*64f0*/  LEA R53, R22, UR43, 0x3 ;  /* 0x0000002b16357c11 */ /* 0x000fe4000f8e18ff */
[----:B------:R-:W-:Y:S02]  /*6500*/  CS2R R36, SRZ ;  /* 0x0000000000247805 */ /* 0x000fe4000001ff00 */
[----:B------:R-:W-:Y:S02]  /*6510*/  @P1 LOP3.LUT R0, R0, 0x1, RZ, 0xc0, !PT ;  /* 0x0000000100001812 */ /* 0x000fe400078ec0ff */
[----:B------:R-:W-:Y:S02]  /*6520*/  CS2R R30, SRZ ;  /* 0x00000000001e7805 */ /* 0x000fe4000001ff00 */
[----:B------:R-:W-:Y:S02]  /*6530*/  PLOP3.LUT P2, PT, PT, PT, UP1, 0x80, 0x8 ;  /* 0x000000000008781c */ /* 0x000fe40003f4f018 */
[----:B------:R-:W-:Y:S02]  /*6540*/  CS2R R28, SRZ ;  /* 0x00000000001c7805 */ /* 0x000fe4000001ff00 */
[----:B------:R-:W-:Y:S01]  /*6550*/  ISETP.NE.U32.OR P6, PT, R0, 0x1, !P1 ;  /* 0x000000010000780c */ /* 0x000fe20004fc5470 */
[----:B------:R-:W-:Y:S01]  /*6560*/  VIADD R62, R56, UR43 ;  /* 0x0000002b383e7c36 */ /* 0x000fe20008000000 */
[----:B------:R-:W-:Y:S02]  /*6570*/  LOP3.LUT P4, R54, R46, 0xff, RZ, 0xc0, !PT ;  /* 0x000000ff2e367812 */ /* 0x000fe4000788c0ff */
[----:B------:R-:W-:Y:S02]  /*6580*/  SEL R2, RZ, 0xffffffff, P3 ;  /* 0xffffffffff027807 */ /* 0x000fe40001800000 */
[----:B------:R-:W-:Y:S03]  /*6590*/  P2R R61, PR, RZ, 0x40 ;  /* 0x00000040ff3d7803 */ /* 0x000fe60000000000 */
[----:B------:R-:W-:Y:S04]  /*65a0*/  @P2 SEL R2, R3, R2, !P4 ;  /* 0x0000000203022207 */ /* 0x000fe80006000000 */
[----:B------:R-:W-:Y:S02]  /*65b0*/  @P6 SHF.L.U32 R0, R59, 0x1f, RZ ;  /* 0x0000001f3b006819 */ /* 0x000fe400000006ff */
[----:B------:R-:W-:Y:S02]  /*65c0*/  LOP3.LUT R2, R2, 0x1, RZ, 0xc0, !PT ;  /* 0x0000000102027812 */ /* 0x000fe400078ec0ff */
[----:B------:R1:W2:Y:S02]  /*65d0*/  @P6 SYNCS.PHASECHK.TRANS64.TRYWAIT P1, [UR43+0x20], R0 ;  /* 0x00002000ff0065a7 */ /* 0x0002a4000802112b */
[----:B------:R-:W-:Y:S04]  /*65e0*/  ISETP.NE.U32.AND P5, PT, R2, 0x1, PT ;  /* 0x000000010200780c */ /* 0x000fe80003fa5070 */
[----:B------:R-:W-:Y:S02]  /*65f0*/  P2R R64, PR, RZ, 0x20 ;  /* 0x00000020ff407803 */ /* 0x000fe40000000000 */
[----:B-1----:R-:W-:Y:S04]  /*6600*/  SHF.L.U32 R0, R58, 0x1f, RZ ;  /* 0x0000001f3a007819 */ /* 0x002fe800000006ff */
[----:B------:R1:W4:Y:S01]  /*6610*/  SYNCS.PHASECHK.TRANS64.TRYWAIT P0, [R53+URZ+0x90], R0 ;  /* 0x00009000350075a7 */ /* 0x00032200080011ff */
[----:B--2---:R-:W-:Y:S01]  /*6620*/  @P6 SEL R63, RZ, 0x1, !P1 ;  /* 0x00000001ff3f6807 */ /* 0x004fe20004800000 */
[----:B-1----:R-:W-:Y:S06]  /*6630*/  @!P6 BRA `(.L_x_107) ;  /* 0x000000000058e947 */ /* 0x002fec0003800000 */
[C---:B------:R-:W-:Y:S01]  /*6640*/  VIADD R2, R62.reuse, 0x200 ;  /* 0x000002003e027836 */ /* 0x040fe20000000000 */
[----:B------:R-:W-:Y:S01]  /*6650*/  LOP3.LUT P6, RZ, R45, 0x40, RZ, 0xc0, !PT ;  /* 0x000000402dff7812 */ /* 0x000fe200078cc0ff */
[----:B------:R-:W-:Y:S01]  /*6660*/  BSSY B0, `(.L_x_108) ;  /* 0x000000e000007945 */ /* 0x000fe20003800000 */
[----:B------:R-:W-:Y:S01]  /*6670*/  ISETP.NE.AND P2, PT, R63, RZ, PT ;  /* 0x000000ff3f00720c */ /* 0x000fe20003f45270 */
[----:B------:R-:W-:Y:S01]  /*6680*/  @P5 VIADD R4, R62, 0x210 ;  /* 0x000002103e045836 */ /* 0x000fe20000000000 */
[----:B------:R-:W-:Y:S01]  /*6690*/  PLOP3.LUT P1, PT, PT, PT, PT, 0x8, 0x80 ;  /* 0x000000000080781c */ /* 0x000fe20003f2e170 */
[----:B------:R-:W-:Y:S01]  /*66a0*/  IMAD.MOV.U32 R39, RZ, RZ, RZ ;  /* 0x000000ffff277224 */ /* 0x000fe200078e00ff */
[----:B------:R-:W-:Y:S02]  /*66b0*/  @P5 PLOP3.LUT P1, PT, P6, PT, PT, 0x80, 0x8 ;  /* 0x000000000008581c */ /* 0x000fe4000372f070 */
[----:B------:R-:W-:Y:S02]  /*66c0*/  CS2R R36, SRZ ;  /* 0x0000000000247805 */ /* 0x000fe4000001ff00 */
[----:B------:R-:W-:Y:S02]  /*66d0*/  CS2R R30, SRZ ;  /* 0x00000000001e7805 */ /* 0x000fe4000001ff00 */
[----:B------:R-:W-:Y:S07]  /*66e0*/  CS2R R28, SRZ ;  /* 0x00000000001c7805 */ /* 0x000fee000001ff00 */
[----:B------:R-:W-:Y:S01]  /*66f0*/  @P1 VIADD R4, R2, 0xfffffff0 ;  /* 0xfffffff002041836 */ /* 0x000fe20000000000 */
[----:B------:R-:W-:Y:S06]  /*6700*/  @P2 BRA `(.L_x_109) ;  /* 0x00000000000c2947 */ /* 0x000fec0003800000 */
[----:B------:R-:W-:Y:S04]  /*6710*/  SHF.L.U32 R3, R59, 0x1f, RZ ;  /* 0x0000001f3b037819 */ /* 0x000fe800000006ff */
[----:B------:R-:W1:Y:S02]  /*6720*/  SYNCS.PHASECHK.TRANS64.TRYWAIT P1, [UR43+0x20], R3 ;  /* 0x00002003ff0075a7 */ /* 0x000e64000802112b */
[----:B-1----:R-:W-:Y:S05]  /*6730*/  @!P1 BRA `(.L_x_110) ;  /* 0x00000030001c9947 */ /* 0x002fea0003800000 */
.L_x_109:
[----:B------:R-:W-:Y:S05]  /*6740*/  BSYNC B0 ;  /* 0x0000000000007941 */ /* 0x000fea0003800000 */
.L_x_108:
[----:B------:R-:W-:Y:S01]  /*6750*/  ISETP.NE.AND P1, PT, R64, RZ, PT ;  /* 0x000000ff4000720c */ /* 0x000fe20003f25270 */
[----:B------:R-:W-:Y:S11]  /*6760*/  HFMA2 R26, -RZ, RZ, 0, 5.9604644775390625e-08 ;  /* 0x00000001ff1a7431 */ /* 0x000ff600000001ff */
[----:B------:R-:W-:Y:S01]  /*6770*/  @!UPT UIADD3 URZ, UPT, UPT, URZ, URZ, URZ ;  /* 0x000000fffffff290 */ /* 0x000fe2000fffe0ff */
[----:B------:R2:W1:Y:S04]  /*6780*/  @P1 LDS.128 R36, [R4] ;  /* 0x0000000004241984 */ /* 0x0004680000000c00 */
[----:B------:R2:W1:Y:S02]  /*6790*/  @P1 LDS.128 R28, [R56+UR43+0x200] ;  /* 0x0002002b381c1984 */ /* 0x0004640008000c00 */
.L_x_107:
[----:B------:R-:W-:Y:S05]  /*67a0*/  BSYNC B1 ;  /* 0x0000000000017941 */ /* 0x000fea0003800000 */
.L_x_106:
[----:B-1----:R-:W-:Y:S04]  /*67b0*/  SHF.R.U32.HI R2, RZ, 0x15, R25 ;  /* 0x00000015ff027819 */ /* 0x002fe80000011619 */
[----:B------:R-:W-:Y:S01]  /*67c0*/  LOP3.LUT P1, RZ, R2, 0x3, R47, 0x48, !PT ;  /* 0x0000000302ff7812 */ /* 0x000fe2000782482f */
[----:B------:R-:W-:Y:S01]  /*67d0*/  @!UPT UIADD3 URZ, UPT, UPT, URZ, URZ, URZ ;  /* 0x000000fffffff290 */ /* 0x000fe2000fffe0ff */
[----:B----4-:R-:W-:Y:S11]  /*67e0*/  @P0 BRA `(.L_x_111) ;  /* 0x0000000000080947 */ /* 0x010ff60003800000 */
[----:B------:R-:W1:Y:S02]  /*67f0*/  SYNCS.PHASECHK.TRANS64.TRYWAIT P0, [R53+URZ+0x90], R0 ;  /* 0x00009000350075a7 */ /* 0x000e6400080011ff */
[----:B-1----:R-:W-:Y:S05]  /*6800*/  @!P0 BRA `(.L_x_112) ;  /* 0x0000003000008947 */ /* 0x002fea0003800000 */
.L_x_111:
[----:B------:R-:W-:Y:S05]  /*6810*/  @!P1 BRA `(.L_x_113) ;  /* 0x0000000000409947 */ /* 0x000fea0003800000 */
[----:B------:R-:W4:Y:S01]  /*6820*/  LDCU.64 UR8, c[0x4][0x70] ;  /* 0x01000e00ff0877ac */ /* 0x000f220008000a00 */
[----:B------:R-:W-:Y:S01]  /*6830*/  MOV R3, 0x0 ;  /* 0x0000000000037802 */ /* 0x000fe20000000f00 */
[----:B------:R-:W-:Y:S02]  /*6840*/  HFMA2 R12, -RZ, RZ, 0, 5.9604644775390625e-08 ;  /* 0x00000001ff0c7431 */ /* 0x000fe400000001ff */
[----:B------:R-:W-:Y:S02]  /*6850*/  IMAD.MOV.U32 R8, RZ, RZ, 0x192 ;  /* 0x00000192ff087424 */ /* 0x000fe400078e00ff */
[----:B------:R-:W-:Y:S01]  /*6860*/  IMAD.MOV.U32 R13, RZ, RZ, RZ ;  /* 0x000000ffff0d7224 */ /* 0x000fe200078e00ff */
[----:B------:R-:W5:Y:S01]  /*6870*/  LDCU.64 UR6, c[0x4][0x78] ;  /* 0x01000f00ff0677ac */ /* 0x000f620008000a00 */
[----:B------:R-:W1:Y:S01]  /*6880*/  LDC.64 R2, c[0x4][R3] ;  /* 0x0100000003027b82 */ /* 0x000e620000000a00 */
[----:B------:R-:W3:Y:S01]  /*6890*/  LDCU.64 UR4, c[0x4][0x10] ;  /* 0x01000200ff0477ac */ /* 0x000ee20008000a00 */
[----:B----4-:R-:W-:Y:S01]  /*68a0*/  MOV R5, UR9 ;  /* 0x0000000900057c02 */ /* 0x010fe20008000f00 */
[----:B--2---:R-:W-:Y:S01]  /*68b0*/  IMAD.U32 R4, RZ, RZ, UR8 ;  /* 0x00000008ff047e24 */ /* 0x004fe2000f8e00ff */
[----:B-----5:R-:W-:Y:S01]  /*68c0*/  MOV R7, UR7 ;  /* 0x0000000700077c02 */ /* 0x020fe20008000f00 */
[----:B------:R-:W-:Y:S01]  /*68d0*/  IMAD.U32 R6, RZ, RZ, UR6 ;  /* 0x00000006ff067e24 */ /* 0x000fe2000f8e00ff */
[----:B---3--:R-:W-:Y:S01]  /*68e0*/  MOV R11, UR5 ;  /* 0x00000005000b7c02 */ /* 0x008fe20008000f00 */
[----:B------:R-:W-:Y:S02]  /*68f0*/  IMAD.U32 R10, RZ, RZ, UR4 ;  /* 0x00000004ff0a7e24 */ /* 0x000fe4000f8e00ff */
[----:B------:R-:W-:Y:S07]  /*6900*/  LEPC R20, `(.L_x_113) ;  /* 0x000000001014794e */ /* 0x000fee0000000000 */
[----:B-1----:R-:W-:Y:S05]  /*6910*/  CALL.ABS.NOINC R2 ;  /* 0x0000000002007343 */ /* 0x002fea0003c00000 */
.L_x_113:
[----:B------:R-:W-:Y:S05]  /*6920*/  WARPSYNC.ALL ;  /* 0x0000000000007948 */ /* 0x000fea0003800000 */
[----:B------:R-:W-:Y:S01]  /*6930*/  R2UR UR4, R25 ;  /* 0x00000000190472ca */ /* 0x000fe200000e0000 */
[--C-:B------:R-:W-:Y:S01]  /*6940*/  HADD2.F32 R3, -RZ, R28.reuse.H0_H0 ;  /* 0x2000001cff037230 */ /* 0x100fe20000004100 */
[----:B------:R-:W-:Y:S01]  /*6950*/  MOV R65, 0x10 ;  /* 0x0000001000417802 */ /* 0x000fe20000000f00 */
[--C-:B------:R-:W-:Y:S01]  /*6960*/  HADD2.F32 R20, -RZ, R29.reuse.H0_H0 ;  /* 0x2000001dff147230 */ /* 0x100fe20000004100 */
[----:B------:R-:W-:Y:S01]  /*6970*/  LOP3.LUT P6, RZ, R45, 0x40, RZ, 0xc0, !PT ;  /* 0x000000402dff7812 */ /* 0x000fe200078cc0ff */
[----:B------:R-:W-:Y:S01]  /*6980*/  HADD2.F32 R21, -RZ, R29.H1_H1 ;  /* 0x3000001dff157230 */ /* 0x000fe20000004100 */
[----:B------:R-:W-:Y:S01]  /*6990*/  ISETP.NE.AND P0, PT, R60, RZ, PT ;  /* 0x000000ff3c00720c */ /* 0x000fe20003f05270 */
[----:B------:R-:W-:Y:S01]  /*69a0*/  BSSY.RECONVERGENT B0, `(.L_x_114) ;  /* 0x0000052000007945 */ /* 0x000fe20003800200 */
[----:B------:R-:W-:Y:S04]  /*69b0*/  SEL R65, R65, 0xfffffff0, !P6 ;  /* 0xfffffff041417807 */ /* 0x000fe80007000000 */
[----:B------:R-:W-:Y:S01]  /*69c0*/  IADD3 R62, PT, PT, R62, R65, RZ ;  /* 0x000000413e3e7210 */ /* 0x000fe20007ffe0ff */
[----:B--2---:R-:W1:Y:S02]  /*69d0*/  LDTM.x16 R4, tmem[UR4] ;  /* 0x00000004000479ee */ /* 0x004e640008240000 */
[C---:B-1-3--:R-:W-:Y:S01]  /*69e0*/  FMUL R0, R24.reuse, R4 ;  /* 0x0000000418007220 */ /* 0x04afe20000400000 */
[----:B------:R-:W-:Y:S02]  /*69f0*/  HADD2.F32 R4, -RZ, R28.H1_H1 ;  /* 0x3000001cff047230 */ /* 0x000fe40000004100 */
[C---:B------:R-:W-:Y:S01]  /*6a00*/  FMUL R2, R24.reuse, R5 ;  /* 0x0000000518027220 */ /* 0x040fe20000400000 */
[C---:B------:R-:W-:Y:S01]  /*6a10*/  FMUL R7, R24.reuse, R7 ;  /* 0x0000000718077220 */ /* 0x040fe20000400000 */
[C---:B------:R-:W-:Y:S01]  /*6a20*/  FFMA R0, R27.reuse, R3, R0 ;  /* 0x000000031b007223 */ /* 0x040fe20000000000 */
[C---:B------:R-:W-:Y:S01]  /*6a30*/  FMUL R3, R24.reuse, R6 ;  /* 0x0000000618037220 */ /* 0x040fe20000400000 */
[C---:B------:R-:W-:Y:S01]  /*6a40*/  FFMA R2, R27.reuse, R4, R2 ;  /* 0x000000041b027223 */ /* 0x040fe20000000002 */
[C---:B------:R-:W-:Y:S01]  /*6a50*/  FMUL R4, R24.reuse, R8 ;  /* 0x0000000818047220 */ /* 0x040fe20000400000 */
[C---:B------:R-:W-:Y:S01]  /*6a60*/  FMUL R8, R24.reuse, R12 ;  /* 0x0000000c18087220 */ /* 0x040fe20000400000 */
[----:B------:R-:W-:Y:S01]  /*6a70*/  FMUL R12, R24, R16 ;  /* 0x00000010180c7220 */ /* 0x000fe20000400000 */
[--C-:B------:R-:W-:Y:S01]  /*6a80*/  HADD2.F32 R16, -RZ, R30.reuse.H0_H0 ;  /* 0x2000001eff107230 */ /* 0x100fe20000004100 */
[----:B------:R-:W-:Y:S01]  /*6a90*/  F2FP.F16.F32.PACK_AB R32, R2, R0 ;  /* 0x000000000220723e */ /* 0x000fe200000000ff */
[----:B------:R-:W-:Y:S02]  /*6aa0*/  HADD2.F32 R0, -RZ, R30.H1_H1 ;  /* 0x3000001eff007230 */ /* 0x000fe40000004100 */
[C---:B------:R-:W-:Y:S01]  /*6ab0*/  FMUL R5, R24.reuse, R9 ;  /* 0x0000000918057220 */ /* 0x040fe20000400000 */
[C---:B------:R-:W-:Y:S01]  /*6ac0*/  FFMA R3, R27.reuse, R20, R3 ;  /* 0x000000141b037223 */ /* 0x040fe20000000003 */
[C---:B------:R-:W-:Y:S01]  /*6ad0*/  FFMA R7, R27.reuse, R21, R7 ;  /* 0x000000151b077223 */ /* 0x040fe20000000007 */
[--C-:B------:R-:W-:Y:S02]  /*6ae0*/  HADD2.F32 R2, -RZ, R31.reuse.H0_H0 ;  /* 0x2000001fff027230 */ /* 0x100fe40000004100 */
[C---:B------:R-:W-:Y:S01]  /*6af0*/  FFMA R4, R27.reuse, R16, R4 ;  /* 0x000000101b047223 */ /* 0x040fe20000000004 */
[C---:B------:R-:W-:Y:S01]  /*6b00*/  FMUL R6, R24.reuse, R10 ;  /* 0x0000000a18067220 */ /* 0x040fe20000400000 */
[C---:B------:R-:W-:Y:S01]  /*6b10*/  FFMA R5, R27.reuse, R0, R5 ;  /* 0x000000001b057223 */ /* 0x040fe20000000005 */
[----:B------:R-:W-:Y:S02]  /*6b20*/  HADD2.F32 R16, -RZ, R31.H1_H1 ;  /* 0x3000001fff107230 */ /* 0x000fe40000004100 */
[C---:B------:R-:W-:Y:S01]  /*6b30*/  FMUL R11, R24.reuse, R11 ;  /* 0x0000000b180b7220 */ /* 0x040fe20000400000 */
[--C-:B------:R-:W-:Y:S02]  /*6b40*/  HADD2.F32 R0, -RZ, R36.reuse.H0_H0 ;  /* 0x20000024ff007230 */ /* 0x100fe40000004100 */
[----:B------:R-:W-:Y:S01]  /*6b50*/  FFMA R6, R27, R2, R6 ;  /* 0x000000021b067223 */ /* 0x000fe20000000006 */
[----:B------:R-:W-:Y:S01]  /*6b60*/  F2FP.F16.F32.PACK_AB R33, R7, R3 ;  /* 0x000000030721723e */ /* 0x000fe200000000ff */
[----:B------:R-:W-:Y:S02]  /*6b70*/  HADD2.F32 R2, -RZ, R36.H1_H1 ;  /* 0x30000024ff027230 */ /* 0x000fe40000004100 */
[C---:B------:R-:W-:Y:S01]  /*6b80*/  FFMA R11, R27.reuse, R16, R11 ;  /* 0x000000101b0b7223 */ /* 0x040fe2000000000b */
[C---:B------:R-:W-:Y:S01]  /*6b90*/  FMUL R9, R24.reuse, R13 ;  /* 0x0000000d18097220 */ /* 0x040fe20000400000 */
[--C-:B------:R-:W-:Y:S02]  /*6ba0*/  HADD2.F32 R3, -RZ, R37.reuse.H0_H0 ;  /* 0x20000025ff037230 */ /* 0x100fe40000004100 */
[C---:B------:R-:W-:Y:S01]  /*6bb0*/  FFMA R8, R27.reuse, R0, R8 ;  /* 0x000000001b087223 */ /* 0x040fe20000000008 */
[C---:B------:R-:W-:Y:S01]  /*6bc0*/  FMUL R10, R24.reuse, R14 ;  /* 0x0000000e180a7220 */ /* 0x040fe20000400000 */
[----:B------:R-:W-:Y:S02]  /*6bd0*/  HADD2.F32 R0, -RZ, R37.H1_H1 ;  /* 0x30000025ff007230 */ /* 0x000fe40000004100 */
[C---:B------:R-:W-:Y:S01]  /*6be0*/  FMUL R15, R24.reuse, R15 ;  /* 0x0000000f180f7220 */ /* 0x040fe20000400000 */
[C---:B------:R-:W-:Y:S01]  /*6bf0*/  FFMA R9, R27.reuse, R2, R9 ;  /* 0x000000021b097223 */ /* 0x040fe20000000009 */
[----:B------:R-:W-:Y:S01]  /*6c00*/  FFMA R10, R27, R3, R10 ;  /* 0x000000031b0a7223 */ /* 0x000fe2000000000a */
[--C-:B------:R-:W-:Y:S01]  /*6c10*/  HADD2.F32 R2, -RZ, R38.reuse.H0_H0 ;  /* 0x20000026ff027230 */ /* 0x100fe20000004100 */
[----:B------:R-:W-:Y:S01]  /*6c20*/  F2FP.F16.F32.PACK_AB R34, R5, R4 ;  /* 0x000000040522723e */ /* 0x000fe200000000ff */
[----:B------:R-:W-:Y:S02]  /*6c30*/  HADD2.F32 R3, -RZ, R38.H1_H1 ;  /* 0x30000026ff037230 */ /* 0x000fe40000004100 */
[----:B------:R-:W-:Y:S01]  /*6c40*/  FFMA R15, R27, R0, R15 ;  /* 0x000000001b0f7223 */ /* 0x000fe2000000000f */
[C---:B------:R-:W-:Y:S01]  /*6c50*/  FMUL R13, R24.reuse, R17 ;  /* 0x00000011180d7220 */ /* 0x040fe20000400000 */
[--C-:B------:R-:W-:Y:S02]  /*6c60*/  HADD2.F32 R4, -RZ, R39.reuse.H0_H0 ;  /* 0x20000027ff047230 */ /* 0x100fe40000004100 */
[C---:B------:R-:W-:Y:S01]  /*6c70*/  FMUL R14, R24.reuse, R18 ;  /* 0x00000012180e7220 */ /* 0x040fe20000400000 */
[----:B------:R-:W-:Y:S02]  /*6c80*/  HADD2.F32 R0, -RZ, R39.H1_H1 ;  /* 0x30000027ff007230 */ /* 0x000fe40000004100 */
[----:B------:R-:W-:Y:S01]  /*6c90*/  FMUL R19, R24, R19 ;  /* 0x0000001318137220 */ /* 0x000fe20000400000 */
[----:B------:R-:W-:Y:S01]  /*6ca0*/  F2FP.F16.F32.PACK_AB R35, R11, R6 ;  /* 0x000000060b23723e */ /* 0x000fe200000000ff */
[C---:B------:R-:W-:Y:S01]  /*6cb0*/  FFMA R12, R27.reuse, R2, R12 ;  /* 0x000000021b0c7223 */ /* 0x040fe2000000000c */
[C---:B------:R-:W-:Y:S01]  /*6cc0*/  FFMA R13, R27.reuse, R3, R13 ;  /* 0x000000031b0d7223 */ /* 0x040fe2000000000d */
[C---:B------:R-:W-:Y:S01]  /*6cd0*/  FFMA R14, R27.reuse, R4, R14 ;  /* 0x000000041b0e7223 */ /* 0x040fe2000000000e */
[----:B------:R-:W-:Y:S01]  /*6ce0*/  FFMA R19, R27, R0, R19 ;  /* 0x000000001b137223 */ /* 0x000fe20000000013 */
[----:B------:R1:W-:Y:S01]  /*6cf0*/  STS.128 [R56+UR43+0x200], R32 ;  /* 0x0002002038007988 */ /* 0x0003e20008000c2b */
[----:B------:R-:W-:Y:S02]  /*6d00*/  F2FP.F16.F32.PACK_AB R8, R9, R8 ;  /* 0x000000080908723e */ /* 0x000fe400000000ff */
[----:B------:R-:W-:Y:S02]  /*6d10*/  F2FP.F16.F32.PACK_AB R9, R15, R10 ;  /* 0x0000000a0f09723e */ /* 0x000fe400000000ff */
[----:B------:R-:W-:Y:S02]  /*6d20*/  F2FP.F16.F32.PACK_AB R10, R13, R12 ;  /* 0x0000000c0d0a723e */ /* 0x000fe400000000ff */
[----:B------:R-:W-:Y:S05]  /*6d30*/  F2FP.F16.F32.PACK_AB R11, R19, R14 ;  /* 0x0000000e130b723e */ /* 0x000fea00000000ff */
[----:B------:R1:W-:Y:S01]  /*6d40*/  STS.128 [R62+0x200], R8 ;  /* 0x000200083e007388 */ /* 0x0003e20000000c00 */
[----:B------:R-:W-:Y:S01]  /*6d50*/  @!PT LDS RZ, [RZ] ;  /* 0x00000000fffff984 */ /* 0x000fe20000000800 */
[----:B------:R-:W-:Y:S01]  /*6d60*/  @!PT LDS RZ, [RZ] ;  /* 0x00000000fffff984 */ /* 0x000fe20000000800 */
[----:B------:R-:W-:Y:S01]  /*6d70*/  @!PT LDS RZ, [RZ] ;  /* 0x00000000fffff984 */ /* 0x000fe20000000800 */
[----:B------:R-:W-:Y:S01]  /*6d80*/  @!PT LDS RZ, [RZ] ;  /* 0x00000000fffff984 */ /* 0x000fe20000000800 */
[----:B------:R2:W-:Y:S07]  /*6d90*/  MEMBAR.ALL.CTA ;  /* 0x0000000000007992 */ /* 0x0005ee0000008000 */
[----:B--2---:R-:W2:Y:S02]  /*6da0*/  FENCE.VIEW.ASYNC.S ;  /* 0x00000000000073c6 */ /* 0x004ea40000000000 */
[----:B--2---:R-:W-:Y:S06]  /*6db0*/  BAR.SYNC.DEFER_BLOCKING 0x1, 0x80 ;  /* 0x0042000000007b1d */ /* 0x004fec0000010000 */
[----:B------:R-:W-:Y:S05]  /*6dc0*/  @P0 BRA `(.L_x_115) ;  /* 0x00000000003c0947 */ /* 0x000fea0003800000 */
[----:B------:R-:W2:Y:S01]  /*6dd0*/  LDCU.64 UR6, c[0x0][0x348] ;  /* 0x00006900ff0677ac */ /* 0x000ea20008000a00 */
[----:B------:R-:W-:Y:S01]  /*6de0*/  UIADD3 UR4, UPT, UPT, UR43, 0x200, URZ ;  /* 0x000002002b047890 */ /* 0x000fe2000fffe0ff */
[----:B------:R-:W-:Y:S01]  /*6df0*/  UMOV UR51, UR36 ;  /* 0x0000002400337c82 */ /* 0x000fe20008000000 */
[----:B------:R-:W-:Y:S02]  /*6e00*/  UIADD3 UR9, UPT, UPT, UR49, 0x40, URZ ;  /* 0x0000004031097890 */ /* 0x000fe4000fffe0ff */
[----:B------:R-:W-:Y:S02]  /*6e10*/  UIADD3 UR8, UPT, UPT, UR43, 0xa00, URZ ;  /* 0x00000a002b087890 */ /* 0x000fe4000fffe0ff */
[----:B------:R-:W-:Y:S01]  /*6e20*/  MOV R52, UR4 ;  /* 0x0000000400347c02 */ /* 0x000fe20008000f00 */
[----:B------:R-:W-:Y:S01]  /*6e30*/  UMOV UR10, UR50 ;  /* 0x00000032000a7c82 */ /* 0x000fe20008000000 */
[----:B------:R-:W-:Y:S02]  /*6e40*/  UMOV UR11, UR36 ;  /* 0x00000024000b7c82 */ /* 0x000fe40008000000 */
[----:B------:R-:W-:Y:S01]  /*6e50*/  R2UR UR48, R52 ;  /* 0x00000000343072ca */ /* 0x000fe200000e0000 */
[----:B--2---:R-:W-:Y:S04]  /*6e60*/  UIADD3 UR4, UP0, UPT, UR6, 0x680, URZ ;  /* 0x0000068006047890 */ /* 0x004fe8000ff1e0ff */
[----:B------:R-:W-:Y:S09]  /*6e70*/  UIADD3.X UR5, UPT, UPT, URZ, UR7, URZ, UP0, !UPT ;  /* 0x00000007ff057290 */ /* 0x000ff200087fe4ff */
[----:B------:R2:W-:Y:S01]  /*6e80*/  UTMASTG.3D [UR48], [UR4] ;  /* 0x00000030040073b5 */ /* 0x0005e20008010000 */
[----:B------:R2:W-:Y:S01]  /*6e90*/  UTMASTG.3D [UR8], [UR4] ;  /* 0x00000008040073b5 */ /* 0x0005e20008010000 */
[----:B------:R0:W-:Y:S01]  /*6ea0*/  UTMACMDFLUSH ;  /* 0x00000000000079b7 */ /* 0x0001e20000000000 */
[----:B--2---:R-:W-:Y:S04]  /*6eb0*/  DEPBAR.LE SB0, 0x1 ;  /* 0x000080400000791a */ /* 0x004fe80000000000 */
.L_x_115:
[----:B------:R-:W-:Y:S05]  /*6ec0*/  BSYNC.RECONVERGENT B0 ;  /* 0x0000000000007941 */ /* 0x000fea0003800200 */
.L_x_114:
[----:B------:R-:W-:Y:S01]  /*6ed0*/  BAR.SYNC.DEFER_BLOCKING 0x1, 0x80 ;  /* 0x0042000000007b1d */ /* 0x000fe20000010000 */
[----:B------:R-:W-:Y:S01]  /*6ee0*/  ISETP.NE.AND P1, PT, R61, RZ, PT ;  /* 0x000000ff3d00720c */ /* 0x000fe20003f25270 */
[----:B------:R-:W-:Y:S01]  /*6ef0*/  UISETP.NE.AND UP0, UPT, UR52, URZ, UPT ;  /* 0x000000ff3400728c */ /* 0x000fe2000bf05270 */
[----:B------:R-:W-:Y:S11]  /*6f00*/  LEA R2, R26, UR43, 0x3 ;  /* 0x0000002b1a027c11 */ /* 0x000ff6000f8e18ff */
[----:B------:R-:W-:Y:S01]  /*6f10*/  @P1 SHF.L.U32 R3, R59, 0x1f, RZ ;  /* 0x0000001f3b031819 */ /* 0x000fe200000006ff */
[----:B------:R-:W-:Y:S06]  /*6f20*/  BRA.U !UP0, `(.L_x_116) ;  /* 0x0000000108247547 */ /* 0x000fec000b800000 */
[----:B------:R-:W-:Y:S01]  /*6f30*/  IMAD.U32 R4, RZ, RZ, UR46 ;  /* 0x0000002eff047e24 */ /* 0x000fe2000f8e00ff */
[----:B------:R-:W-:Y:S01]  /*6f40*/  MOV R0, UR47 ;  /* 0x0000002f00007c02 */ /* 0x000fe20008000f00 */
[----:B------:R-:W-:Y:S03]  /*6f50*/  UIADD3 UR4, UPT, UPT, UR46, 0x1, URZ ;  /* 0x000000012e047890 */ /* 0x000fe6000fffe0ff */
[----:B------:R-:W-:Y:S01]  /*6f60*/  @P1 LEA R4, R4, UR43, 0x3 ;  /* 0x0000002b04041c11 */ /* 0x000fe2000f8e18ff */
[----:B------:R-:W-:Y:S04]  /*6f70*/  UISETP.NE.AND UP0, UPT, UR4, 0x4, UPT ;  /* 0x000000040400788c */ /* 0x000fe8000bf05270 */
[----:B------:R-:W-:Y:S01]  /*6f80*/  @P1 VIADD R4, R4, 0x40 ;  /* 0x0000004004041836 */ /* 0x000fe20000000000 */
[----:B------:R-:W-:Y:S04]  /*6f90*/  USEL UR46, UR4, URZ, UP0 ;  /* 0x000000ff042e7287 */ /* 0x000fe80008000000 */
[----:B------:R-:W-:Y:S04]  /*6fa0*/  @P1 PRMT R0, R0, 0x654, R4 ;  /* 0x0000065400001816 */ /* 0x000fe80000000004 */
[----:B------:R2:W-:Y:S04]  /*6fb0*/  @P1 SYNCS.ARRIVE.TRANS64.RED.A1T0 RZ, [R0+URZ], RZ ;  /* 0x000000ff00ff19a7 */ /* 0x0005e800081004ff */
.L_x_116:
[----:B------:R-:W3:Y:S01]  /*6fc0*/  @P1 SYNCS.PHASECHK.TRANS64.TRYWAIT P0, [R2+URZ+0x20], R3 ;  /* 0x00002003020015a7 */ /* 0x000ee200080011ff */
[----:B------:R-:W-:Y:S01]  /*6fd0*/  BSSY B1, `(.L_x_117) ;  /* 0x0000012000017945 */ /* 0x000fe20003800000 */
[----:B---3--:R-:W-:Y:S03]  /*6fe0*/  @P1 SEL R63, RZ, 0x1, !P0 ;  /* 0x00000001ff3f1807 */ /* 0x008fe60004000000 */
[----:B------:R-:W-:Y:S05]  /*6ff0*/  @!P1 BRA `(.L_x_118) ;  /* 0x00000000003c9947 */ /* 0x000fea0003800000 */
[----:B------:R-:W-:Y:S01]  /*7000*/  ISETP.NE.AND P1, PT, R64, RZ, PT ;  /* 0x000000ff4000720c */ /* 0x000fe20003f25270 */
[----:B------:R-:W-:Y:S01]  /*7010*/  BSSY B0, `(.L_x_119) ;  /* 0x0000009000007945 */ /* 0x000fe20003800000 */
[----:B------:R-:W-:Y:S11]  /*7020*/  ISETP.NE.AND P0, PT, R63, RZ, PT ;  /* 0x000000ff3f00720c */ /* 0x000ff60003f05270 */
[----:B------:R-:W-:Y:S05]  /*7030*/  @P1 IMAD R4, R26, 0x1000, R56 ;  /* 0x000010001a041824 */ /* 0x000fea00078e0238 */
[----:B------:R-:W-:Y:S05]  /*7040*/  @P1 IADD3 R3, PT, PT, R4, UR43, RZ ;  /* 0x0000002b04031c10 */ /* 0x000fea000fffe0ff */
[----:B------:R-:W-:Y:S01]  /*7050*/  @P1 IMAD.IADD R3, R65, 0x1, R3 ;  /* 0x0000000141031824 */ /* 0x000fe200078e0203 */
[----:B------:R-:W-:Y:S06]  /*7060*/  @P0 BRA `(.L_x_120) ;  /* 0x00000000000c0947 */ /* 0x000fec0003800000 */
[----:B--2---:R-:W-:Y:S04]  /*7070*/  SHF.L.U32 R0, R59, 0x1f, RZ ;  /* 0x0000001f3b007819 */ /* 0x004fe800000006ff */
[----:B------:R-:W2:Y:S02]  /*7080*/  SYNCS.PHASECHK.TRANS64.TRYWAIT P0, [R2+URZ+0x20], R0 ;  /* 0x00002000020075a7 */ /* 0x000ea400080011ff */
[----:B--2---:R-:W-:Y:S05]  /*7090*/  @!P0 BRA `(.L_x_121) ;  /* 0x0000002400f08947 */ /* 0x004fea0003800000 */
.L_x_120:
[----:B------:R-:W-:Y:S05]  /*70a0*/  BSYNC B0 ;  /* 0x0000000000007941 */ /* 0x000fea0003800000 */
.L_x_119:
[----:B------:R-:W-:Y:S02]  /*70b0*/  ISETP.NE.AND P0, PT, R64, RZ, PT ;  /* 0x000000ff4000720c */ /* 0x000fe40003f05270 */
[----:B------:R-:W-:Y:S11]  /*70c0*/  IADD3 R26, PT, PT, R26, 0x1, RZ ;  /* 0x000000011a1a7810 */ /* 0x000ff60007ffe0ff */
[----:B------:R3:W4:Y:S04]  /*70d0*/  @P0 LDS.128 R28, [R4+UR43+0x200] ;  /* 0x0002002b041c0984 */ /* 0x0007280008000c00 */
[----:B------:R3:W1:Y:S02]  /*70e0*/  @P0 LDS.128 R36, [R3+0x200] ;  /* 0x0002000003240984 */ /* 0x0006640000000c00 */
.L_x_118:
[----:B------:R-:W-:Y:S05]  /*70f0*/  BSYNC B1 ;  /* 0x0000000000017941 */ /* 0x000fea0003800000 */
.L_x_117:
[----:B--2---:R-:W-:Y:S05]  /*7100*/  VIADD R0, R25, 0x10 ;  /* 0x0000001019007836 */ /* 0x004fea0000000000 */
[----:B------:R-:W-:Y:S04]  /*7110*/  SHF.R.U32.HI R0, RZ, 0x15, R0 ;  /* 0x00000015ff007819 */ /* 0x000fe80000011600 */
[----:B------:R-:W-:Y:S11]  /*7120*/  LOP3.LUT P0, RZ, R0, 0x3, R47, 0x48, !PT ;  /* 0x0000000300ff7812 */ /* 0x000ff6000780482f */
[----:B------:R-:W-:Y:S02]  /*7130*/  @!UPT UIADD3 URZ, UPT, UPT, URZ, URZ, URZ ;  /* 0x000000fffffff290 */ /* 0x000fe4000fffe0ff */
[----:B------:R-:W-:Y:S05]  /*7140*/  @!P0 BRA `(.L_x_122) ;  /* 0x0000000000408947 */ /* 0x000fea0003800000 */
[----:B------:R-:W2:Y:S01]  /*7150*/  LDCU.64 UR8, c[0x4][0x70] ;  /* 0x01000e00ff0877ac */ /* 0x000ea20008000a00 */
[----:B---3--:R-:W-:Y:S01]  /*7160*/  MOV R3, 0x0 ;  /* 0x0000000000037802 */ /* 0x008fe20000000f00 */
[----:B------:R-:W-:Y:S02]  /*7170*/  HFMA2 R12, -RZ, RZ, 0, 5.9604644775390625e-08 ;  /* 0x00000001ff0c7431 */ /* 0x000fe400000001ff */
[----:B-1----:R-:W-:Y:S02]  /*7180*/  IMAD.MOV.U32 R8, RZ, RZ, 0x192 ;  /* 0x00000192ff087424 */ /* 0x002fe400078e00ff */
[----:B------:R-:W-:Y:S01]  /*7190*/  IMAD.MOV.U32 R13, RZ, RZ, RZ ;  /* 0x000000ffff0d7224 */ /* 0x000fe200078e00ff */
[----:B------:R-:W1:Y:S01]  /*71a0*/  LDCU.64 UR6, c[0x4][0x78] ;  /* 0x01000f00ff0677ac */ /* 0x000e620008000a00 */
[----:B------:R-:W3:Y:S01]  /*71b0*/  LDC.64 R2, c[0x4][R3] ;  /* 0x0100000003027b82 */ /* 0x000ee20000000a00 */
[----:B------:R-:W5:Y:S01]  /*71c0*/  LDCU.64 UR4, c[0x4][0x10] ;  /* 0x01000200ff0477ac */ /* 0x000f620008000a00 */
[----:B--2---:R-:W-:Y:S01]  /*71d0*/  MOV R5, UR9 ;  /* 0x0000000900057c02 */ /* 0x004fe20008000f00 */
[----:B------:R-:W-:Y:S01]  /*71e0*/  IMAD.U32 R4, RZ, RZ, UR8 ;  /* 0x00000008ff047e24 */ /* 0x000fe2000f8e00ff */
[----:B-1----:R-:W-:Y:S01]  /*71f0*/  MOV R7, UR7 ;  /* 0x0000000700077c02 */ /* 0x002fe20008000f00 */
[----:B------:R-:W-:Y:S01]  /*7200*/  IMAD.U32 R6, RZ, RZ, UR6 ;  /* 0x00000006ff067e24 */ /* 0x000fe2000f8e00ff */
[----:B-----5:R-:W-:Y:S01]  /*7210*/  MOV R11, UR5 ;  /* 0x00000005000b7c02 */ /* 0x020fe20008000f00 */
[----:B------:R-:W-:Y:S02]  /*7220*/  IMAD.U32 R10, RZ, RZ, UR4 ;  /* 0x00000004ff0a7e24 */ /* 0x000fe4000f8e00ff */
[----:B------:R-:W-:Y:S07]  /*7230*/  LEPC R20, `(.L_x_122) ;  /* 0x000000001014794e */ /* 0x000fee0000000000 */
[----:B---34-:R-:W-:Y:S05]  /*7240*/  CALL.ABS.NOINC R2 ;  /* 0x0000000002007343 */ /* 0x018fea0003c00000 */
.L_x_122:
[----:B------:R-:W-:Y:S01]  /*7250*/  ISETP.NE.AND P6, PT, R61, RZ, PT ;  /* 0x000000ff3d00720c */ /* 0x000fe20003fc5270 */
[----:B------:R-:W-:Y:S05]  /*7260*/  WARPSYNC.ALL ;  /* 0x0000000000007948 */ /* 0x000fea0003800000 */
[----:B------:R-:W-:Y:S01]  /*7270*/  R2UR UR4, R25 ;  /* 0x00000000190472ca */ /* 0x000fe200000e0000 */
[----:B---34-:R-:W-:Y:S01]  /*7280*/  HADD2.F32 R3, -RZ, R28.H0_H0 ;  /* 0x2000001cff037230 */ /* 0x018fe20000004100 */
[----:B------:R-:W-:Y:S01]  /*7290*/  ISETP.NE.AND P0, PT, R60, RZ, PT ;  /* 0x000000ff3c00720c */ /* 0x000fe20003f05270 */
[----:B------:R-:W-:Y:S01]  /*72a0*/  HADD2.F32 R20, -RZ, R30.H0_H0 ;  /* 0x2000001eff147230 */ /* 0x000fe20000004100 */
[----:B------:R-:W-:Y:S09]  /*72b0*/  BSSY.RECONVERGENT B0, `(.L_x_123) ;  /* 0x0000058000007945 */ /* 0x000ff20003800200 */
[----:B-1----:R-:W1:Y:S02]  /*72c0*/  LDTM.x16 R4, tmem[UR4+0x10] ;  /* 0x00001004000479ee */ /* 0x002e640008240000 */
[C---:B-1----:R-:W-:Y:S01]  /*72d0*/  FMUL R0, R24.reuse, R4 ;  /* 0x0000000418007220 */ /* 0x042fe20000400000 */
[----:B------:R-:W-:Y:S02]  /*72e0*/  HADD2.F32 R4, -RZ, R28.H1_H1 ;  /* 0x3000001cff047230 */ /* 0x000fe40000004100 */
[C---:B------:R-:W-:Y:S01]  /*72f0*/  FMUL R2, R24.reuse, R5 ;  /* 0x0000000518027220 */ /* 0x040fe20000400000 */
[--C-:B------:R-:W-:Y:S02]  /*7300*/  HADD2.F32 R5, -RZ, R29.reuse.H0_H0 ;  /* 0x2000001dff057230 */ /* 0x100fe40000004100 */
[C---:B------:R-:W-:Y:S01]  /*7310*/  FFMA R0, R27.reuse, R3, R0 ;  /* 0x000000031b007223 */ /* 0x040fe20000000000 */
[C---:B------:R-:W-:Y:S01]  /*7320*/  FMUL R3, R24.reuse, R6 ;  /* 0x0000000618037220 */ /* 0x040fe20000400000 */
[----:B------:R-:W-:Y:S02]  /*7330*/  HADD2.F32 R6, -RZ, R29.H1_H1 ;  /* 0x3000001dff067230 */ /* 0x000fe40000004100 */
[C---:B------:R-:W-:Y:S01]  /*7340*/  FFMA R2, R27.reuse, R4, R2 ;  /* 0x000000041b027223 */ /* 0x040fe20000000002 */
[C---:B------:R-:W-:Y:S01]  /*7350*/  FMUL R7, R24.reuse, R7 ;  /* 0x0000000718077220 */ /* 0x040fe20000400000 */
[C---:B------:R-:W-:Y:S01]  /*7360*/  FFMA R3, R27.reuse, R5, R3 ;  /* 0x000000051b037223 */ /* 0x040fe20000000003 */
[C---:B------:R-:W-:Y:S01]  /*7370*/  FMUL R4, R24.reuse, R8 ;  /* 0x0000000818047220 */ /* 0x040fe20000400000 */
[----:B------:R-:W-:Y:S01]  /*7380*/  FMUL R5, R24, R9 ;  /* 0x0000000918057220 */ /* 0x000fe20000400000 */
[----:B------:R-:W-:Y:S01]  /*7390*/  F2FP.F16.F32.PACK_AB R32, R2, R0 ;  /* 0x000000000220723e */ /* 0x000fe200000000ff */
[C---:B------:R-:W-:Y:S01]  /*73a0*/  FFMA R7, R27.reuse, R6, R7 ;  /* 0x000000061b077223 */ /* 0x040fe20000000007 */
[----:B------:R-:W-:Y:S02]  /*73b0*/  HADD2.F32 R0, -RZ, R30.H1_H1 ;  /* 0x3000001eff007230 */ /* 0x000fe40000004100 */
[----:B------:R-:W-:Y:S01]  /*73c0*/  FFMA R4, R27, R20, R4 ;  /* 0x000000141b047223 */ /* 0x000fe20000000004 */
[--C-:B------:R-:W-:Y:S02]  /*73d0*/  HADD2.F32 R2, -RZ, R31.reuse.H0_H0 ;  /* 0x2000001fff027230 */ /* 0x100fe40000004100 */
[C---:B------:R-:W-:Y:S01]  /*73e0*/  FMUL R6, R24.reuse, R10 ;  /* 0x0000000a18067220 */ /* 0x040fe20000400000 */
[----:B------:R-:W-:Y:S01]  /*73f0*/  F2FP.F16.F32.PACK_AB R33, R7, R3 ;  /* 0x000000030721723e */ /* 0x000fe200000000ff */
[----:B------:R-:W-:Y:S02]  /*7400*/  HADD2.F32 R3, -RZ, R31.H1_H1 ;  /* 0x3000001fff037230 */ /* 0x000fe40000004100 */
[C---:B------:R-:W-:Y:S01]  /*7410*/  FFMA R5, R27.reuse, R0, R5 ;  /* 0x000000001b057223 */ /* 0x040fe20000000005 */
[C---:B------:R-:W-:Y:S01]  /*7420*/  FMUL R11, R24.reuse, R11 ;  /* 0x0000000b180b7220 */ /* 0x040fe20000400000 */
[--C-:B------:R-:W-:Y:S02]  /*7430*/  HADD2.F32 R7, -RZ, R36.reuse.H0_H0 ;  /* 0x20000024ff077230 */ /* 0x100fe40000004100 */
[C---:B------:R-:W-:Y:S01]  /*7440*/  FMUL R8, R24.reuse, R12 ;  /* 0x0000000c18087220 */ /* 0x040fe20000400000 */
[----:B------:R-:W-:Y:S02]  /*7450*/  HADD2.F32 R0, -RZ, R36.H1_H1 ;  /* 0x30000024ff007230 */ /* 0x000fe40000004100 */
[C---:B------:R-:W-:Y:S01]  /*7460*/  FMUL R9, R24.reuse, R13 ;  /* 0x0000000d18097220 */ /* 0x040fe20000400000 */
[C---:B------:R-:W-:Y:S01]  /*7470*/  FFMA R6, R27.reuse, R2, R6 ;  /* 0x000000021b067223 */ /* 0x040fe20000000006 */
[C---:B------:R-:W-:Y:S01]  /*7480*/  FFMA R11, R27.reuse, R3, R11 ;  /* 0x000000031b0b7223 */ /* 0x040fe2000000000b */
[C---:B------:R-:W-:Y:S01]  /*7490*/  FFMA R8, R27.reuse, R7, R8 ;  /* 0x000000071b087223 */ /* 0x040fe20000000008 */
[C---:B------:R-:W-:Y:S01]  /*74a0*/  FFMA R9, R27.reuse, R0, R9 ;  /* 0x000000001b097223 */ /* 0x040fe20000000009 */
[--C-:B------:R-:W-:Y:S02]  /*74b0*/  HADD2.F32 R2, -RZ, R37.reuse.H0_H0 ;  /* 0x20000025ff027230 */ /* 0x100fe40000004100 */
[C---:B------:R-:W-:Y:S01]  /*74c0*/  FMUL R10, R24.reuse, R14 ;  /* 0x0000000e180a7220 */ /* 0x040fe20000400000 */
[----:B------:R-:W-:Y:S02]  /*74d0*/  HADD2.F32 R0, -RZ, R37.H1_H1 ;  /* 0x30000025ff007230 */ /* 0x000fe40000004100 */
[C---:B------:R-:W-:Y:S01]  /*74e0*/  FMUL R15, R24.reuse, R15 ;  /* 0x0000000f180f7220 */ /* 0x040fe20000400000 */
[C---:B------:R-:W-:Y:S01]  /*74f0*/  FMUL R12, R24.reuse, R16 ;  /* 0x00000010180c7220 */ /* 0x040fe20000400000 */
[C---:B------:R-:W-:Y:S01]  /*7500*/  FFMA R10, R27.reuse, R2, R10 ;  /* 0x000000021b0a7223 */ /* 0x040fe2000000000a */
[--C-:B------:R-:W-:Y:S02]  /*7510*/  HADD2.F32 R2, -RZ, R38.reuse.H0_H0 ;  /* 0x20000026ff027230 */ /* 0x100fe40000004100 */
[----:B------:R-:W-:Y:S01]  /*7520*/  FFMA R15, R27, R0, R15 ;  /* 0x000000001b0f7223 */ /* 0x000fe2000000000f */
[----:B------:R-:W-:Y:S01]  /*7530*/  HADD2.F32 R0, -RZ, R38.H1_H1 ;  /* 0x30000026ff007230 */ /* 0x000fe20000004100 */
[----:B------:R-:W-:Y:S01]  /*7540*/  F2FP.F16.F32.PACK_AB R34, R5, R4 ;  /* 0x000000040522723e */ /* 0x000fe200000000ff */
        /* <DEDUP_REMOVED lines=14> */
[----:B------:R-:W-:Y:S02]  /*7630*/  F2FP.F16.F32.PACK_AB R11, R19, R14 ;  /* 0x0000000e130b723e */ /* 0x000fe400000000ff */
[----:B------:R-:W-:Y:S02]  /*7640*/  MOV R2, UR46 ;  /* 0x0000002e00027c02 */ /* 0x000fe40008000f00 */
[----:B------:R-:W-:Y:S01]  /*7650*/  MOV R0, UR47 ;  /* 0x0000002f00007c02 */ /* 0x000fe20008000f00 */
[----:B------:R1:W-:Y:S01]  /*7660*/  STS.128 [R62+0x1200], R8 ;  /* 0x001200083e007388 */ /* 0x0003e20000000c00 */
[----:B------:R-:W-:Y:S02]  /*7670*/  @P6 LEA R2, R2, UR43, 0x3 ;  /* 0x0000002b02026c11 */ /* 0x000fe4000f8e18ff */
[----:B------:R-:W-:Y:S02]  /*7680*/  @P6 SHF.L.U32 R3, R59, 0x1f, RZ ;  /* 0x0000001f3b036819 */ /* 0x000fe400000006ff */
[----:B------:R-:W-:Y:S01]  /*7690*/  @P6 IADD3 R2, PT, PT, R2, 0x40, RZ ;  /* 0x0000004002026810 */ /* 0x000fe20007ffe0ff */
[----:B------:R-:W-:Y:S01]  /*76a0*/  @!PT LDS RZ, [RZ] ;  /* 0x00000000fffff984 */ /* 0x000fe20000000800 */
[----:B------:R-:W-:Y:S01]  /*76b0*/  @!PT LDS RZ, [RZ] ;  /* 0x00000000fffff984 */ /* 0x000fe20000000800 */
[----:B------:R-:W-:Y:S01]  /*76c0*/  @!PT LDS RZ, [RZ] ;  /* 0x00000000fffff984 */ /* 0x000fe20000000800 */
[----:B------:R-:W-:Y:S01]  /*76d0*/  @!PT LDS RZ, [RZ] ;  /* 0x00000000fffff984 */ /* 0x000fe20000000800 */
[----:B------:R2:W-:Y:S06]  /*76e0*/  MEMBAR.ALL.CTA ;  /* 0x0000000000007992 */ /* 0x0005ec0000008000 */
[----:B--2---:R-:W2:Y:S01]  /*76f0*/  FENCE.VIEW.ASYNC.S ;  /* 0x00000000000073c6 */ /* 0x004ea20000000000 */
[----:B------:R-:W-:Y:S02]  /*7700*/  @P6 PRMT R0, R0, 0x654, R2 ;  /* 0x0000065400006816 */ /* 0x000fe40000000002 */
[----:B------:R-:W-:Y:S01]  /*7710*/  LEA R2, R26, UR43, 0x3 ;  /* 0x0000002b1a027c11 */ /* 0x000fe2000f8e18ff */
[----:B--2---:R-:W-:Y:S06]  /*7720*/  BAR.SYNC.DEFER_BLOCKING 0x1, 0x80 ;  /* 0x0042000000007b1d */ /* 0x004fec0000010000 */
[----:B------:R-:W-:Y:S05]  /*7730*/  @P0 BRA `(.L_x_124) ;  /* 0x00000000003c0947 */ /* 0x000fea0003800000 */
[----:B------:R-:W2:Y:S01]  /*7740*/  LDCU.64 UR6, c[0x0][0x348] ;  /* 0x00006900ff0677ac */ /* 0x000ea20008000a00 */
[----:B------:R-:W-:Y:S02]  /*7750*/  UIADD3 UR13, UPT, UPT, UR49, 0x10, URZ ;  /* 0x00000010310d7890 */ /* 0x000fe4000fffe0ff */
[----:B------:R-:W-:Y:S01]  /*7760*/  UIADD3 UR12, UPT, UPT, UR43, 0x1200, URZ ;  /* 0x000012002b0c7890 */ /* 0x000fe2000fffe0ff */
[----:B------:R-:W-:Y:S01]  /*7770*/  UMOV UR14, UR50 ;  /* 0x00000032000e7c82 */ /* 0x000fe20008000000 */
[----:B------:R-:W-:Y:S01]  /*7780*/  UMOV UR15, UR36 ;  /* 0x00000024000f7c82 */ /* 0x000fe20008000000 */
[----:B------:R-:W-:Y:S02]  /*7790*/  UIADD3 UR9, UPT, UPT, UR49, 0x50, URZ ;  /* 0x0000005031097890 */ /* 0x000fe4000fffe0ff */
[----:B------:R-:W-:Y:S01]  /*77a0*/  UIADD3 UR8, UPT, UPT, UR43, 0x1a00, URZ ;  /* 0x00001a002b087890 */ /* 0x000fe2000fffe0ff */
[----:B------:R-:W-:Y:S01]  /*77b0*/  UMOV UR10, UR50 ;  /* 0x00000032000a7c82 */ /* 0x000fe20008000000 */
[----:B------:R-:W-:Y:S01]  /*77c0*/  UMOV UR11, UR36 ;  /* 0x00000024000b7c82 */ /* 0x000fe20008000000 */
[----:B--2---:R-:W-:Y:S04]  /*77d0*/  UIADD3 UR4, UP0, UPT, UR6, 0x680, URZ ;  /* 0x0000068006047890 */ /* 0x004fe8000ff1e0ff */
[----:B------:R-:W-:Y:S09]  /*77e0*/  UIADD3.X UR5, UPT, UPT, URZ, UR7, URZ, UP0, !UPT ;  /* 0x00000007ff057290 */ /* 0x000ff200087fe4ff */
[----:B------:R2:W-:Y:S01]  /*77f0*/  UTMASTG.3D [UR12], [UR4] ;  /* 0x0000000c040073b5 */ /* 0x0005e20008010000 */
[----:B------:R2:W-:Y:S01]  /*7800*/  UTMASTG.3D [UR8], [UR4] ;  /* 0x00000008040073b5 */ /* 0x0005e20008010000 */
[----:B------:R0:W-:Y:S01]  /*7810*/  UTMACMDFLUSH ;  /* 0x00000000000079b7 */ /* 0x0001e20000000000 */
[----:B--2---:R-:W-:Y:S04]  /*7820*/  DEPBAR.LE SB0, 0x1 ;  /* 0x000080400000791a */ /* 0x004fe80000000000 */
.L_x_124:
[----:B------:R-:W-:Y:S05]  /*7830*/  BSYNC.RECONVERGENT B0 ;  /* 0x0000000000007941 */ /* 0x000fea0003800200 */
.L_x_123:
[----:B------:R-:W-:Y:S01]  /*7840*/  BAR.SYNC.DEFER_BLOCKING 0x1, 0x80 ;  /* 0x0042000000007b1d */ /* 0x000fe20000010000 */
[----:B------:R-:W-:Y:S04]  /*7850*/  UIADD3 UR4, UPT, UPT, UR46, 0x1, URZ ;  /* 0x000000012e047890 */ /* 0x000fe8000fffe0ff */
[----:B------:R-:W-:Y:S04]  /*7860*/  UISETP.NE.AND UP0, UPT, UR4, 0x4, UPT ;  /* 0x000000040400788c */ /* 0x000fe8000bf05270 */
[----:B------:R-:W-:Y:S01]  /*7870*/  USEL UR44, UR4, URZ, UP0 ;  /* 0x000000ff042c7287 */ /* 0x000fe20008000000 */
[----:B------:R2:W-:Y:S01]  /*7880*/  @P6 SYNCS.ARRIVE.TRANS64.RED.A1T0 RZ, [R0+URZ], RZ ;  /* 0x000000ff00ff69a7 */ /* 0x0005e200081004ff */
[----:B------:R-:W-:Y:S01]  /*7890*/  BSSY B1, `(.L_x_125) ;  /* 0x0000013000017945 */ /* 0x000fe20003800000 */
[----:B------:R-:W3:Y:S02]  /*78a0*/  @P6 SYNCS.PHASECHK.TRANS64.TRYWAIT P0, [R2+URZ+0x20], R3 ;  /* 0x00002003020065a7 */ /* 0x000ee400080011ff */
[----:B---3--:R-:W-:Y:S01]  /*78b0*/  @P6 SEL R63, RZ, 0x1, !P0 ;  /* 0x00000001ff3f6807 */ /* 0x008fe20004000000 */
[----:B--2---:R-:W-:Y:S06]  /*78c0*/  @!P6 BRA `(.L_x_126) ;  /* 0x00000000003ce947 */ /* 0x004fec0003800000 */
[----:B------:R-:W-:Y:S01]  /*78d0*/  ISETP.NE.AND P1, PT, R64, RZ, PT ;  /* 0x000000ff4000720c */ /* 0x000fe20003f25270 */
[----:B------:R-:W-:Y:S01]  /*78e0*/  BSSY B0, `(.L_x_127) ;  /* 0x0000009000007945 */ /* 0x000fe20003800000 */
[----:B------:R-:W-:Y:S11]  /*78f0*/  ISETP.NE.AND P0, PT, R63, RZ, PT ;  /* 0x000000ff3f00720c */ /* 0x000ff60003f05270 */
[----:B------:R-:W-:Y:S05]  /*7900*/  @P1 IMAD R3, R26, 0x1000, R56 ;  /* 0x000010001a031824 */ /* 0x000fea00078e0238 */
[----:B------:R-:W-:Y:S05]  /*7910*/  @P1 IADD3 R0, PT, PT, R3, UR43, RZ ;  /* 0x0000002b03001c10 */ /* 0x000fea000fffe0ff */
[----:B------:R-:W-:Y:S01]  /*7920*/  @P1 IMAD.IADD R0, R65, 0x1, R0 ;  /* 0x0000000141001824 */ /* 0x000fe200078e0200 */
[----:B------:R-:W-:Y:S06]  /*7930*/  @P0 BRA `(.L_x_128) ;  /* 0x00000000000c0947 */ /* 0x000fec0003800000 */
[----:B------:R-:W-:Y:S04]  /*7940*/  SHF.L.U32 R4, R59, 0x1f, RZ ;  /* 0x0000001f3b047819 */ /* 0x000fe800000006ff */
[----:B------:R-:W2:Y:S02]  /*7950*/  SYNCS.PHASECHK.TRANS64.TRYWAIT P0, [R2+URZ+0x20], R4 ;  /* 0x00002004020075a7 */ /* 0x000ea400080011ff */
[----:B--2---:R-:W-:Y:S05]  /*7960*/  @!P0 BRA `(.L_x_129) ;  /* 0x0000001c00d08947 */ /* 0x004fea0003800000 */
.L_x_128:
[----:B------:R-:W-:Y:S05]  /*7970*/  BSYNC B0 ;  /* 0x0000000000007941 */ /* 0x000fea0003800000 */
.L_x_127:
[----:B------:R-:W-:Y:S02]  /*7980*/  ISETP.NE.AND P0, PT, R64, RZ, PT ;  /* 0x000000ff4000720c */ /* 0x000fe40003f05270 */
[----:B------:R-:W-:Y:S11]  /*7990*/  IADD3 R26, PT, PT, R26, 0x1, RZ ;  /* 0x000000011a1a7810 */ /* 0x000ff60007ffe0ff */
[----:B------:R3:W4:Y:S04]  /*79a0*/  @P0 LDS.128 R28, [R3+UR43+0x200] ;  /* 0x0002002b031c0984 */ /* 0x0007280008000c00 */
[----:B------:R3:W1:Y:S02]  /*79b0*/  @P0 LDS.128 R36, [R0+0x200] ;  /* 0x0002000000240984 */ /* 0x0006640000000c00 */
.L_x_126:
[----:B------:R-:W-:Y:S05]  /*79c0*/  BSYNC B1 ;  /* 0x0000000000017941 */ /* 0x000fea0003800000 */
.L_x_125:
[----:B---3--:R-:W-:Y:S05]  /*79d0*/  VIADD R0, R25, 0x20 ;  /* 0x0000002019007836 */ /* 0x008fea0000000000 */
[----:B------:R-:W-:Y:S04]  /*79e0*/  SHF.R.U32.HI R0, RZ, 0x15, R0 ;  /* 0x00000015ff007819 */ /* 0x000fe80000011600 */
[----:B------:R-:W-:Y:S11]  /*79f0*/  LOP3.LUT P0, RZ, R0, 0x3, R47, 0x48, !PT ;  /* 0x0000000300ff7812 */ /* 0x000ff6000780482f */
[----:B------:R-:W-:Y:S02]  /*7a00*/  @!UPT UIADD3 URZ, UPT, UPT, URZ, URZ, URZ ;  /* 0x000000fffffff290 */ /* 0x000fe4000fffe0ff */
[----:B------:R-:W-:Y:S05]  /*7a10*/  @!P0 BRA `(.L_x_130) ;  /* 0x0000000000408947 */ /* 0x000fea0003800000 */
[----:B------:R-:W3:Y:S01]  /*7a20*/  LDCU.64 UR8, c[0x4][0x70] ;  /* 0x01000e00ff0877ac */ /* 0x000ee20008000a00 */
[----:B------:R-:W-:Y:S01]  /*7a30*/  MOV R3, 0x0 ;  /* 0x0000000000037802 */ /* 0x000fe20000000f00 */
[----:B------:R-:W-:Y:S02]  /*7a40*/  HFMA2 R12, -RZ, RZ, 0, 5.9604644775390625e-08 ;  /* 0x00000001ff0c7431 */ /* 0x000fe400000001ff */
[----:B-1----:R-:W-:Y:S02]  /*7a50*/  IMAD.MOV.U32 R8, RZ, RZ, 0x192 ;  /* 0x00000192ff087424 */ /* 0x002fe400078e00ff */
[----:B------:R-:W-:Y:S01]  /*7a60*/  IMAD.MOV.U32 R13, RZ, RZ, RZ ;  /* 0x000000ffff0d7224 */ /* 0x000fe200078e00ff */
[----:B------:R-:W1:Y:S01]  /*7a70*/  LDCU.64 UR6, c[0x4][0x78] ;  /* 0x01000f00ff0677ac */ /* 0x000e620008000a00 */
[----:B--2---:R-:W2:Y:S01]  /*7a80*/  LDC.64 R2, c[0x4][R3] ;  /* 0x0100000003027b82 */ /* 0x004ea20000000a00 */
[----:B------:R-:W5:Y:S01]  /*7a90*/  LDCU.64 UR4, c[0x4][0x10] ;  /* 0x01000200ff0477ac */ /* 0x000f620008000a00 */
[----:B---3--:R-:W-:Y:S01]  /*7aa0*/  MOV R5, UR9 ;  /* 0x0000000900057c02 */ /* 0x008fe20008000f00 */
[----:B------:R-:W-:Y:S01]  /*7ab0*/  IMAD.U32 R4, RZ, RZ, UR8 ;  /* 0x00000008ff047e24 */ /* 0x000fe2000f8e00ff */
[----:B-1----:R-:W-:Y:S01]  /*7ac0*/  MOV R7, UR7 ;  /* 0x0000000700077c02 */ /* 0x002fe20008000f00 */
[----:B------:R-:W-:Y:S01]  /*7ad0*/  IMAD.U32 R6, RZ, RZ, UR6 ;  /* 0x00000006ff067e24 */ /* 0x000fe2000f8e00ff */
[----:B-----5:R-:W-:Y:S01]  /*7ae0*/  MOV R11, UR5 ;  /* 0x00000005000b7c02 */ /* 0x020fe20008000f00 */
[----:B------:R-:W-:Y:S02]  /*7af0*/  IMAD.U32 R10, RZ, RZ, UR4 ;  /* 0x00000004ff0a7e24 */ /* 0x000fe4000f8e00ff */
[----:B------:R-:W-:Y:S07]  /*7b00*/  LEPC R20, `(.L_x_130) ;  /* 0x000000001014794e */ /* 0x000fee0000000000 */
[----:B--2-4-:R-:W-:Y:S05]  /*7b10*/  CALL.ABS.NOINC R2 ;  /* 0x0000000002007343 */ /* 0x014fea0003c00000 */
.L_x_130:
[----:B------:R-:W-:Y:S01]  /*7b20*/  ISETP.NE.AND P6, PT, R61, RZ, PT ;  /* 0x000000ff3d00720c */ /* 0x000fe20003fc5270 */
[----:B------:R-:W-:Y:S05]  /*7b30*/  WARPSYNC.ALL ;  /* 0x0000000000007948 */ /* 0x000fea0003800000 */
[----:B------:R-:W-:Y:S01]  /*7b40*/  R2UR UR4, R25 ;  /* 0x00000000190472ca */ /* 0x000fe200000e0000 */
[----:B----4-:R-:W-:Y:S01]  /*7b50*/  HADD2.F32 R3, -RZ, R28.H0_H0 ;  /* 0x2000001cff037230 */ /* 0x010fe20000004100 */
[----:B------:R-:W-:Y:S01]  /*7b60*/  ISETP.NE.AND P0, PT, R60, RZ, PT ;  /* 0x000000ff3c00720c */ /* 0x000fe20003f05270 */
[----:B------:R-:W-:Y:S01]  /*7b70*/  HADD2.F32 R20, -RZ, R30.H0_H0 ;  /* 0x2000001eff147230 */ /* 0x000fe20000004100 */
[----:B------:R-:W-:Y:S09]  /*7b80*/  BSSY.RECONVERGENT B0, `(.L_x_131) ;  /* 0x0000058000007945 */ /* 0x000ff20003800200 */
[----:B-12---:R-:W1:Y:S02]  /*7b90*/  LDTM.x16 R4, tmem[UR4+0x20] ;  /* 0x00002004000479ee */ /* 0x006e640008240000 */
        /* <DEDUP_REMOVED lines=59> */
[----:B------:R-:W-:Y:S02]  /*7f50*/  LEA R3, R26, UR43, 0x3 ;  /* 0x0000002b1a037c11 */ /* 0x000fe4000f8e18ff */
        /* <DEDUP_REMOVED lines=8> */
[----:B------:R-:W-:Y:S01]  /*7fe0*/  @P6 SHF.L.U32 R2, R59, 0x1f, RZ ;  /* 0x0000001f3b026819 */ /* 0x000fe200000006ff */
        /* <DEDUP_REMOVED lines=17> */
.L_x_132:
[----:B------:R-:W-:Y:S05]  /*8100*/  BSYNC.RECONVERGENT B0 ;  /* 0x0000000000007941 */ /* 0x000fea0003800200 */
.L_x_131:
        /* <DEDUP_REMOVED lines=19> */
.L_x_136:
[----:B------:R-:W-:Y:S05]  /*8240*/  BSYNC B0 ;  /* 0x0000000000007941 */ /* 0x000fea0003800000 */
.L_x_135:
[----:B------:R-:W-:Y:S11]  /*8250*/  ISETP.NE.AND P0, PT, R64, RZ, PT ;  /* 0x000000ff4000720c */ /* 0x000ff60003f05270 */
[----:B------:R-:W-:Y:S02]  /*8260*/  @!UPT UIADD3 URZ, UPT, UPT, URZ, URZ, URZ ;  /* 0x000000fffffff290 */ /* 0x000fe4000fffe0ff */
[----:B------:R3:W4:Y:S04]  /*8270*/  @P0 LDS.128 R28, [R26+UR43+0x200] ;  /* 0x0002002b1a1c0984 */ /* 0x0007280008000c00 */
[----:B------:R3:W1:Y:S02]  /*8280*/  @P0 LDS.128 R36, [R65+0x200] ;  /* 0x0002000041240984 */ /* 0x0006640000000c00 */
.L_x_134:
[----:B------:R-:W-:Y:S05]  /*8290*/  BSYNC B1 ;  /* 0x0000000000017941 */ /* 0x000fea0003800000 */
.L_x_133:
[----:B--2---:R-:W-:Y:S05]  /*82a0*/  VIADD R0, R25, 0x30 ;  /* 0x0000003019007836 */ /* 0x004fea0000000000 */
[----:B------:R-:W-:Y:S04]  /*82b0*/  SHF.R.U32.HI R0, RZ, 0x15, R0 ;  /* 0x00000015ff007819 */ /* 0x000fe80000011600 */
[----:B------:R-:W-:Y:S11]  /*82c0*/  LOP3.LUT P0, RZ, R0, 0x3, R47, 0x48, !PT ;  /* 0x0000000300ff7812 */ /* 0x000ff6000780482f */
[----:B------:R-:W-:Y:S02]  /*82d0*/  @!UPT UIADD3 URZ, UPT, UPT, URZ, URZ, URZ ;  /* 0x000000fffffff290 */ /* 0x000fe4000fffe0ff */
[----:B------:R-:W-:Y:S05]  /*82e0*/  @!P0 BRA `(.L_x_138) ;  /* 0x0000000000408947 */ /* 0x000fea0003800000 */
[----:B------:R-:W2:Y:S01]  /*82f0*/  LDCU.64 UR8, c[0x4][0x70] ;  /* 0x01000e00ff0877ac */ /* 0x000ea20008000a00 */
[----:B------:R-:W-:Y:S01]  /*8300*/  MOV R3, 0x0 ;  /* 0x0000000000037802 */ /* 0x000fe20000000f00 */
        /* <DEDUP_REMOVED lines=14> */
.L_x_138:
[----:B------:R-:W-:Y:S01]  /*83f0*/  ISETP.NE.AND P0, PT, R60, RZ, PT ;  /* 0x000000ff3c00720c */ /* 0x000fe20003f05270 */
[----:B------:R-:W-:Y:S05]  /*8400*/  WARPSYNC.ALL ;  /* 0x0000000000007948 */ /* 0x000fea0003800000 */
[----:B------:R-:W-:Y:S01]  /*8410*/  R2UR UR4, R25 ;  /* 0x00000000190472ca */ /* 0x000fe200000e0000 */
[--C-:B----4-:R-:W-:Y:S01]  /*8420*/  HADD2.F32 R20, -RZ, R28.reuse.H0_H0 ;  /* 0x2000001cff147230 */ /* 0x110fe20000004100 */
[----:B------:R-:W-:Y:S01]  /*8430*/  IADD3 R53, PT, PT, R53, 0xb0, RZ ;  /* 0x000000b035357810 */ /* 0x000fe20007ffe0ff */
[----:B------:R-:W-:Y:S01]  /*8440*/  HADD2.F32 R21, -RZ, R28.H1_H1 ;  /* 0x3000001cff157230 */ /* 0x000fe20000004100 */
[----:B------:R-:W-:Y:S01]  /*8450*/  BSSY.RECONVERGENT B0, `(.L_x_139) ;  /* 0x0000054000007945 */ /* 0x000fe20003800200 */
[--C-:B------:R-:W-:Y:S01]  /*8460*/  HADD2.F32 R25, -RZ, R29.reuse.H0_H0 ;  /* 0x2000001dff197230 */ /* 0x100fe20000004100 */
[----:B------:R-:W-:Y:S01]  /*8470*/  LOP3.LUT R53, R53, 0xfefffff8, RZ, 0xc0, !PT ;  /* 0xfefffff835357812 */ /* 0x000fe200078ec0ff */
[----:B---3--:R-:W-:Y:S02]  /*8480*/  HADD2.F32 R26, -RZ, R29.H1_H1 ;  /* 0x3000001dff1a7230 */ /* 0x008fe40000004100 */
[--C-:B------:R-:W-:Y:S02]  /*8490*/  HADD2.F32 R28, -RZ, R30.reuse.H0_H0 ;  /* 0x2000001eff1c7230 */ /* 0x100fe40000004100 */
[----:B------:R-:W-:Y:S02]  /*84a0*/  HADD2.F32 R29, -RZ, R30.H1_H1 ;  /* 0x3000001eff1d7230 */ /* 0x000fe40000004100 */
[----:B-1----:R-:W1:Y:S01]  /*84b0*/  LDTM.x16 R4, tmem[UR4+0x30] ;  /* 0x00003004000479ee */ /* 0x002e620008240000 */
[----:B------:R-:W-:Y:S01]  /*84c0*/  NOP ;  /* 0x0000000000007918 */ /* 0x000fe20000000000 */
[----:B-1----:R1:W-:Y:S01]  /*84d0*/  SYNCS.ARRIVE.TRANS64.RED.A1T0 RZ, [R53+URZ], RZ ;  /* 0x000000ff35ff79a7 */ /* 0x0023e200081004ff */
[--C-:B------:R-:W-:Y:S02]  /*84e0*/  HADD2.F32 R30, -RZ, R31.reuse.H0_H0 ;  /* 0x2000001fff1e7230 */ /* 0x100fe40000004100 */
[----:B------:R-:W-:Y:S02]  /*84f0*/  HADD2.F32 R31, -RZ, R31.H1_H1 ;  /* 0x3000001fff1f7230 */ /* 0x000fe40000004100 */
        /* <DEDUP_REMOVED lines=8> */
[C---:B------:R-:W-:Y:S01]  /*8580*/  FMUL R4, R24.reuse, R4 ;  /* 0x0000000418047220 */ /* 0x040fe20000400000 */
[C---:B------:R-:W-:Y:S01]  /*8590*/  FMUL R5, R24.reuse, R5 ;  /* 0x0000000518057220 */ /* 0x040fe20000400000 */
[C---:B------:R-:W-:Y:S01]  /*85a0*/  FMUL R6, R24.reuse, R6 ;  /* 0x0000000618067220 */ /* 0x040fe20000400000 */
[C---:B------:R-:W-:Y:S01]  /*85b0*/  FMUL R7, R24.reuse, R7 ;  /* 0x0000000718077220 */ /* 0x040fe20000400000 */
[C---:B------:R-:W-:Y:S01]  /*85c0*/  FFMA R4, R27.reuse, R20, R4 ;  /* 0x000000141b047223 */ /* 0x040fe20000000004 */
        /* <DEDUP_REMOVED lines=15> */
[C---:B------:R-:W-:Y:S01]  /*86c0*/  FMUL R12, R24.reuse, R16 ;  /* 0x00000010180c7220 */ /* 0x040fe20000400000 */
[C---:B------:R-:W-:Y:S01]  /*86d0*/  FFMA R0, R27.reuse, R32, R0 ;  /* 0x000000201b007223 */ /* 0x040fe20000000000 */
[C---:B------:R-:W-:Y:S01]  /*86e0*/  FMUL R13, R24.reuse, R17 ;  /* 0x00000011180d7220 */ /* 0x040fe20000400000 */
[----:B------:R-:W-:Y:S01]  /*86f0*/  FFMA R2, R27, R33, R2 ;  /* 0x000000211b027223 */ /* 0x000fe20000000002 */
[----:B------:R-:W-:Y:S01]  /*8700*/  F2FP.F16.F32.PACK_AB R4, R5, R4 ;  /* 0x000000040504723e */ /* 0x000fe200000000ff */
[C---:B------:R-:W-:Y:S01]  /*8710*/  FMUL R14, R24.reuse, R18 ;  /* 0x00000012180e7220 */ /* 0x040fe20000400000 */
[----:B------:R-:W-:Y:S01]  /*8720*/  FFMA R3, R27, R34, R3 ;  /* 0x000000221b037223 */ /* 0x000fe20000000003 */
[----:B------:R-:W-:Y:S01]  /*8730*/  F2FP.F16.F32.PACK_AB R5, R7, R6 ;  /* 0x000000060705723e */ /* 0x000fe200000000ff */
[----:B------:R-:W-:Y:S01]  /*8740*/  FFMA R15, R27, R35, R15 ;  /* 0x000000231b0f7223 */ /* 0x000fe2000000000f */
[----:B------:R-:W-:Y:S01]  /*8750*/  FMUL R19, R24, R19 ;  /* 0x0000001318137220 */ /* 0x000fe20000400000 */
[----:B------:R-:W-:Y:S01]  /*8760*/  F2FP.F16.F32.PACK_AB R6, R9, R8 ;  /* 0x000000080906723e */ /* 0x000fe200000000ff */
[----:B------:R-:W-:Y:S01]  /*8770*/  FFMA R12, R27, R36, R12 ;  /* 0x000000241b0c7223 */ /* 0x000fe2000000000c */
[----:B------:R-:W-:Y:S01]  /*8780*/  F2FP.F16.F32.PACK_AB R7, R11, R10 ;  /* 0x0000000a0b07723e */ /* 0x000fe200000000ff */
[C---:B------:R-:W-:Y:S01]  /*8790*/  FFMA R13, R27.reuse, R37, R13 ;  /* 0x000000251b0d7223 */ /* 0x040fe2000000000d */
[C---:B------:R-:W-:Y:S01]  /*87a0*/  FFMA R14, R27.reuse, R38, R14 ;  /* 0x000000261b0e7223 */ /* 0x040fe2000000000e */
[----:B------:R-:W-:Y:S01]  /*87b0*/  FFMA R19, R27, R39, R19 ;  /* 0x000000271b137223 */ /* 0x000fe20000000013 */
[----:B------:R-:W-:Y:S01]  /*87c0*/  F2FP.F16.F32.PACK_AB R16, R2, R0 ;  /* 0x000000000210723e */ /* 0x000fe200000000ff */
[----:B------:R1:W-:Y:S01]  /*87d0*/  STS.128 [R56+UR43+0x3200], R4 ;  /* 0x0032000438007988 */ /* 0x0003e20008000c2b */
        /* <DEDUP_REMOVED lines=27> */
.L_x_140:
[----:B------:R-:W-:Y:S05]  /*8990*/  BSYNC.RECONVERGENT B0 ;  /* 0x0000000000007941 */ /* 0x000fea0003800200 */
.L_x_139:
[----:B------:R-:W-:Y:S01]  /*89a0*/  BAR.SYNC.DEFER_BLOCKING 0x1, 0x80 ;  /* 0x0042000000007b1d */ /* 0x000fe20000010000 */
[----:B------:R-:W-:Y:S01]  /*89b0*/  UISETP.NE.AND UP0, UPT, UR52, -0x4, UPT ;  /* 0xfffffffc3400788c */ /* 0x000fe2000bf05270 */
[----:B------:R-:W-:Y:S08]  /*89c0*/  IADD3 R22, PT, PT, R22, 0x1, RZ ;  /* 0x0000000116167810 */ /* 0x000ff00007ffe0ff */
[----:B------:R-:W-:Y:S05]  /*89d0*/  BRA.U !UP0, `(.L_x_141) ;  /* 0x0000000108287547 */ /* 0x000fea000b800000 */
[----:B------:R-:W-:Y:S01]  /*89e0*/  ISETP.NE.AND P0, PT, R61, RZ, PT ;  /* 0x000000ff3d00720c */ /* 0x000fe20003f05270 */
[----:B------:R-:W-:Y:S01]  /*89f0*/  IMAD.U32 R2, RZ, RZ, UR46 ;  /* 0x0000002eff027e24 */ /* 0x000fe2000f8e00ff */
[----:B------:R-:W-:Y:S01]  /*8a00*/  UIADD3 UR4, UPT, UPT, UR46, 0x1, URZ ;  /* 0x000000012e047890 */ /* 0x000fe2000fffe0ff */
[----:B------:R-:W-:Y:S03]  /*8a10*/  IMAD.U32 R0, RZ, RZ, UR47 ;  /* 0x0000002fff007e24 */ /* 0x000fe6000f8e00ff */
[----:B------:R-:W-:Y:S04]  /*8a20*/  UISETP.NE.AND UP0, UPT, UR4, 0x4, UPT ;  /* 0x000000040400788c */ /* 0x000fe8000bf05270 */
[----:B------:R-:W-:Y:S03]  /*8a30*/  USEL UR46, UR4, URZ, UP0 ;  /* 0x000000ff042e7287 */ /* 0x000fe60008000000 */
[----:B------:R-:W-:Y:S05]  /*8a40*/  @P0 LEA R2, R2, UR43, 0x3 ;  /* 0x0000002b02020c11 */ /* 0x000fea000f8e18ff */
[----:B------:R-:W-:Y:S05]  /*8a50*/  @P0 VIADD R2, R2, 0x40 ;  /* 0x0000004002020836 */ /* 0x000fea0000000000 */
[----:B------:R-:W-:Y:S04]  /*8a60*/  @P0 PRMT R0, R0, 0x654, R2 ;  /* 0x0000065400000816 */ /* 0x000fe80000000002 */
[----:B------:R2:W-:Y:S03]  /*8a70*/  @P0 SYNCS.ARRIVE.TRANS64.RED.A1T0 RZ, [R0+URZ], RZ ;  /* 0x000000ff00ff09a7 */ /* 0x0005e600081004ff */
.L_x_141:
[----:B------:R-:W-:Y:S01]  /*8a80*/  R2UR UR4, R50 ;  /* 0x00000000320472ca */ /* 0x000fe200000e0000 */
[----:B------:R-:W-:Y:S01]  /*8a90*/  UISETP.NE.AND UP0, UPT, UR62, URZ, UPT ;  /* 0x000000ff3e00728c */ /* 0x000fe2000bf05270 */
[----:B------:R-:W-:Y:S01]  /*8aa0*/  ISETP.NE.AND P0, PT, R55, 0x2, PT ;  /* 0x000000023700780c */ /* 0x000fe20003f05270 */
[----:B------:R-:W-:Y:S01]  /*8ab0*/  UIADD3 UR31, UPT, UPT, UR38, UR63, URZ ;  /* 0x0000003f261f7290 */ /* 0x000fe2000fffe0ff */
[----:B------:R-:W-:Y:S01]  /*8ac0*/  ISETP.NE.AND P1, PT, R22, 0x4, PT ;  /* 0x000000041600780c */ /* 0x000fe20003f25270 */
[----:B------:R-:W-:Y:S01]  /*8ad0*/  UIADD3 UR52, UPT, UPT, UR52, 0x4, URZ ;  /* 0x0000000434347890 */ /* 0x000fe2000fffe0ff */
[----:B------:R-:W-:Y:S01]  /*8ae0*/  SEL R2, RZ, 0x1, P0 ;  /* 0x00000001ff027807 */ /* 0x000fe20000000000 */
[----:B------:R-:W-:Y:S01]  /*8af0*/  UMOV UR36, UR61 ;  /* 0x0000003d00247c82 */ /* 0x000fe20008000000 */
[----:B--2---:R-:W-:Y:S02]  /*8b00*/  SEL R0, RZ, 0x1, P1 ;  /* 0x00000001ff007807 */ /* 0x004fe40000800000 */
[----:B------:R-:W-:Y:S02]  /*8b10*/  LOP3.LUT R57, R57, R2, RZ, 0x3c, !PT ;  /* 0x0000000239397212 */ /* 0x000fe400078e3cff */
[----:B------:R-:W-:Y:S01]  /*8b20*/  LOP3.LUT R58, R58, R0, RZ, 0x3c, !PT ;  /* 0x000000003a3a7212 */ /* 0x000fe200078e3cff */
[----:B------:R-:W-:Y:S01]  /*8b30*/  UIADD3 UR30, UPT, UPT, UR37, UR4, URZ ;  /* 0x00000004251e7290 */ /* 0x000fe2000fffe0ff */
[----:B------:R-:W-:Y:S02]  /*8b40*/  SEL R55, R55, RZ, P0 ;  /* 0x000000ff37377207 */ /* 0x000fe40000000000 */
[----:B------:R-:W-:Y:S01]  /*8b50*/  SEL R22, R22, RZ, P1 ;  /* 0x000000ff16167207 */ /* 0x000fe20000800000 */
[----:B------:R-:W-:Y:S08]  /*8b60*/  BRA.U UP0, `(.L_x_142) ;  /* 0xffffffcd005c7547 */ /* 0x000ff0000b83ffff */
[----:B------:R-:W-:-:S13]  /*8b70*/  R2UR UR4, R51 ;  /* 0x00000000330472ca */ /* 0x000fda00000e0000 */
[----:B------:R-:W-:-:S09]  /*8b80*/  UISETP.NE.AND UP0, UPT, UR4, URZ, UPT ;  /* 0x000000ff0400728c */ /* 0x000fd2000bf05270 */
[----:B------:R-:W-:Y:S05]  /*8b90*/  BRA.U !UP0, `(.L_x_143) ;  /* 0x0000000108487547 */ /* 0x000fea000b800000 */
[----:B------:R-:W2:Y:S02]  /*8ba0*/  LDCU.64 UR4, c[0x0][0x890] ;  /* 0x00011200ff0477ac */ /* 0x000ea40008000a00 */
[----:B--2---:R-:W-:-:S04]  /*8bb0*/  UISETP.NE.U32.AND UP0, UPT, UR4, URZ, UPT ;  /* 0x000000ff0400728c */ /* 0x004fc8000bf05070 */
[----:B------:R-:W-:-:S09]  /*8bc0*/  UISETP.NE.AND.EX UP0, UPT, UR5, URZ, UPT, UP0 ;  /* 0x000000ff0500728c */ /* 0x000fd2000bf05300 */
[----:B------:R-:W-:Y:S05]  /*8bd0*/  BRA.U UP0, `(.L_x_144) ;  /* 0x00000001000c7547 */ /* 0x000fea000b800000 */
[----:B------:R-:W-:-:S13]  /*8be0*/  FSETP.NEU.AND P0, PT, R27, RZ, PT ;  /* 0x000000ff1b00720b */ /* 0x000fda0003f0d000 */
[----:B------:R-:W-:Y:S05]  /*8bf0*/  @!P0 EXIT ;  /* 0x000000000000894d */ /* 0x000fea0003800000 */
[----:B------:R-:W-:Y:S05]  /*8c00*/  BRA `(.L_x_143) ;  /* 0x00000000002c7947 */ /* 0x000fea0003800000 */
.L_x_144:
[----:B------:R-:W-:Y:S01]  /*8c10*/  ISETP.NE.AND P0, PT, R54, RZ, PT ;  /* 0x000000ff3600720c */ /* 0x000fe20003f05270 */
[----:B------:R-:W-:-:S12]  /*8c20*/  BSSY.RECONVERGENT B0, `(.L_x_143) ;  /* 0x0000009000007945 */ /* 0x000fd80003800200 */
[----:B------:R-:W-:Y:S05]  /*8c30*/  @P0 BRA `(.L_x_145) ;  /* 0x0000000000140947 */ /* 0x000fea0003800000 */
[----:B------:R-:W2:Y:S02]  /*8c40*/  LDCU.64 UR4, c[0x0][0x888] ;  /* 0x00011100ff0477ac */ /* 0x000ea40008000a00 */
[----:B--2---:R-:W-:-:S04]  /*8c50*/  ISETP.NE.U32.AND P0, PT, RZ, UR4, PT ;  /* 0x00000004ff007c0c */ /* 0x004fc8000bf05070 */
[----:B------:R-:W-:-:S13]  /*8c60*/  ISETP.NE.AND.EX P0, PT, RZ, UR5, PT, P0 ;  /* 0x00000005ff007c0c */ /* 0x000fda000bf05300 */
[----:B------:R-:W-:Y:S05]  /*8c70*/  @!P0 EXIT ;  /* 0x000000000000894d */ /* 0x000fea0003800000 */
[----:B------:R-:W-:Y:S05]  /*8c80*/  BRA `(.L_x_146) ;  /* 0x0000000000087947 */ /* 0x000fea0003800000 */
.L_x_145:
[----:B------:R-:W-:-:S13]  /*8c90*/  FSETP.NEU.AND P0, PT, R27, RZ, PT ;  /* 0x000000ff1b00720b */ /* 0x000fda0003f0d000 */
[----:B------:R-:W-:Y:S05]  /*8ca0*/  @!P0 EXIT ;  /* 0x000000000000894d */ /* 0x000fea0003800000 */
.L_x_146:
[----:B------:R-:W-:Y:S05]  /*8cb0*/  BSYNC.RECONVERGENT B0 ;  /* 0x0000000000007941 */ /* 0x000fea0003800200 */
.L_x_143:
[----:B------:R-:W-:Y:S01]  /*8cc0*/  ULEA UR4, UR46, UR43, 0x3 ;  /* 0x0000002b2e047291 */ /* 0x000fe2000f8e18ff */
[----:B------:R-:W-:-:S04]  /*8cd0*/  DEPBAR.LE SB0, 0x0 ;  /* 0x000080000000791a */ /* 0x000fc80000000000 */
[----:B------:R-:W-:-:S04]  /*8ce0*/  UIADD3 UR4, UPT, UPT, UR4, 0x40, URZ ;  /* 0x0000004004047890 */ /* 0x000fc8000fffe0ff */
[----:B------:R-:W-:-:S09]  /*8cf0*/  UPRMT UR4, UR47, 0x654, UR4 ;  /* 0x000006542f047896 */ /* 0x000fd20008000004 */
[----:B------:R-:W-:Y:S01]  /*8d00*/  SYNCS.ARRIVE.TRANS64.RED.A1T0 RZ, [UR4], RZ ;  /* 0x000000ffffff79a7 */ /* 0x000fe20008100404 */
[----:B------:R-:W-:Y:S05]  /*8d10*/  EXIT ;  /* 0x000000000000794d */ /* 0x000fea0003800000 */
.L_x_24:
[----:B--2---:R2:W3:Y:S02]  /*8d20*/  SYNCS.PHASECHK.TRANS64.TRYWAIT P0, [R0+URZ+0xe0], R2 ;  /* 0x0000e002000075a7 */ /* 0x0044e400080011ff */
[----:B---3--:R-:W-:Y:S05]  /*8d30*/  @!P0 NANOSLEEP.SYNCS 0x989680 ;  /* 0x009896800000895d */ /* 0x008fea0003900000 */
[----:B------:R-:W3:Y:S02]  /*8d40*/  @!P0 SYNCS.PHASECHK.TRANS64 P0, [R0+URZ+0xe0], R2 ;  /* 0x0000e002000085a7 */ /* 0x000ee400080010ff */
[----:B---3--:R-:W-:Y:S05]  /*8d50*/  @!P0 BRA `(.L_x_24) ;  /* 0xfffffffc00f08947 */ /* 0x008fea000383ffff */
[----:B------:R-:W-:Y:S05]  /*8d60*/  BRA `(.L_x_147) ;  /* 0xffffff8c00107947 */ /* 0x000fea000383ffff */
.L_x_27:
[----:B-1----:R-:W-:-:S07]  /*8d70*/  MOV R0, UR33 ;  /* 0x0000002100007c02 */ /* 0x002fce0008000f00 */
.L_x_148:
[----:B-1----:R1:W2:Y:S02]  /*8d80*/  SYNCS.PHASECHK.TRANS64.TRYWAIT P0, [R0+URZ+0x10], R3 ;  /* 0x00001003000075a7 */ /* 0x0022a400080011ff */
[----:B--2---:R-:W-:Y:S05]  /*8d90*/  @!P0 NANOSLEEP.SYNCS 0x989680 ;  /* 0x009896800000895d */ /* 0x004fea0003900000 */
[----:B------:R-:W2:Y:S02]  /*8da0*/  @!P0 SYNCS.PHASECHK.TRANS64 P0, [R0+URZ+0x10], R3 ;  /* 0x00001003000085a7 */ /* 0x000ea400080010ff */
[----:B--2---:R-:W-:Y:S05]  /*8db0*/  @!P0 BRA `(.L_x_148) ;  /* 0xfffffffc00f08947 */ /* 0x004fea000383ffff */
[----:B------:R-:W-:Y:S05]  /*8dc0*/  BRA `(.L_x_26) ;  /* 0xffffff8c00647947 */ /* 0x000fea000383ffff */
.L_x_34:
[----:B-1----:R-:W-:-:S07]  /*8dd0*/  MOV R0, UR17 ;  /* 0x0000001100007c02 */ /* 0x002fce0008000f00 */
.L_x_149:
[----:B-1----:R1:W2:Y:S02]  /*8de0*/  SYNCS.PHASECHK.TRANS64.TRYWAIT P0, [R0+URZ+0x10], R3 ;  /* 0x00001003000075a7 */ /* 0x0022a400080011ff */
[----:B--2---:R-:W-:Y:S05]  /*8df0*/  @!P0 NANOSLEEP.SYNCS 0x989680 ;  /* 0x009896800000895d */ /* 0x004fea0003900000 */
[----:B------:R-:W2:Y:S02]  /*8e00*/  @!P0 SYNCS.PHASECHK.TRANS64 P0, [R0+URZ+0x10], R3 ;  /* 0x00001003000085a7 */ /* 0x000ea400080010ff */
[----:B--2---:R-:W-:Y:S05]  /*8e10*/  @!P0 BRA `(.L_x_149) ;  /* 0xfffffffc00f08947 */ /* 0x004fea000383ffff */
[----:B------:R-:W-:Y:S05]  /*8e20*/  BRA `(.L_x_33) ;  /* 0xffffff9000287947 */ /* 0x000fea000383ffff */
.L_x_39:
[----:B-1----:R1:W2:Y:S02]  /*8e30*/  SYNCS.PHASECHK.TRANS64.TRYWAIT P0, [R3+URZ+0x70], R0 ;  /* 0x00007000030075a7 */ /* 0x0022a400080011ff */
[----:B--2---:R-:W-:Y:S05]  /*8e40*/  @!P0 NANOSLEEP.SYNCS 0x989680 ;  /* 0x009896800000895d */ /* 0x004fea0003900000 */
[----:B------:R-:W2:Y:S02]  /*8e50*/  @!P0 SYNCS.PHASECHK.TRANS64 P0, [R3+URZ+0x70], R0 ;  /* 0x00007000030085a7 */ /* 0x000ea400080010ff */
[----:B--2---:R-:W-:Y:S05]  /*8e60*/  @!P0 BRA `(.L_x_39) ;  /* 0xfffffffc00f08947 */ /* 0x004fea000383ffff */
[----:B------:R-:W-:Y:S05]  /*8e70*/  BRA `(.L_x_150) ;  /* 0xffffff9000d47947 */ /* 0x000fea000383ffff */
.L_x_43:
[----:B------:R-:W-:-:S07]  /*8e80*/  MOV R0, UR4 ;  /* 0x0000000400007c02 */ /* 0x000fce0008000f00 */
.L_x_151:
[----:B-1----:R1:W2:Y:S02]  /*8e90*/  SYNCS.PHASECHK.TRANS64.TRYWAIT P0, [R0+URZ], R2 ;  /* 0x00000002000075a7 */ /* 0x0022a400080011ff */
[----:B--2---:R-:W-:Y:S05]  /*8ea0*/  @!P0 NANOSLEEP.SYNCS 0x989680 ;  /* 0x009896800000895d */ /* 0x004fea0003900000 */
[----:B------:R-:W2:Y:S02]  /*8eb0*/  @!P0 SYNCS.PHASECHK.TRANS64 P0, [R0+URZ], R2 ;  /* 0x00000002000085a7 */ /* 0x000ea400080010ff */
[----:B--2---:R-:W-:Y:S05]  /*8ec0*/  @!P0 BRA `(.L_x_151) ;  /* 0xfffffffc00f08947 */ /* 0x004fea000383ffff */
[----:B------:R-:W-:Y:S05]  /*8ed0*/  BRA `(.L_x_152) ;  /* 0xffffff98007c7947 */ /* 0x000fea000383ffff */
.L_x_46:
[----:B--2---:R2:W3:Y:S02]  /*8ee0*/  SYNCS.PHASECHK.TRANS64.TRYWAIT P0, [R2+URZ+0xd0], R4 ;  /* 0x0000d004020075a7 */ /* 0x0044e400080011ff */
[----:B---3--:R-:W-:Y:S05]  /*8ef0*/  @!P0 NANOSLEEP.SYNCS 0x989680 ;  /* 0x009896800000895d */ /* 0x008fea0003900000 */
[----:B------:R-:W3:Y:S02]  /*8f00*/  @!P0 SYNCS.PHASECHK.TRANS64 P0, [R2+URZ+0xd0], R4 ;  /* 0x0000d004020085a7 */ /* 0x000ee400080010ff */
[----:B---3--:R-:W-:Y:S05]  /*8f10*/  @!P0 BRA `(.L_x_46) ;  /* 0xfffffffc00f08947 */ /* 0x008fea000383ffff */
[----:B------:R-:W-:Y:S05]  /*8f20*/  BRA `(.L_x_153) ;  /* 0xffffff9800d87947 */ /* 0x000fea000383ffff */
.L_x_47:
[----:B------:R-:W-:-:S07]  /*8f30*/  MOV R2, UR4 ;  /* 0x0000000400027c02 */ /* 0x000fce0008000f00 */
.L_x_154:
[----:B--2---:R2:W3:Y:S02]  /*8f40*/  SYNCS.PHASECHK.TRANS64.TRYWAIT P0, [R2+URZ+0x80], R5 ;  /* 0x00008005020075a7 */ /* 0x0044e400080011ff */
[----:B---3--:R-:W-:Y:S05]  /*8f50*/  @!P0 NANOSLEEP.SYNCS 0x989680 ;  /* 0x009896800000895d */ /* 0x008fea0003900000 */
[----:B------:R-:W3:Y:S02]  /*8f60*/  @!P0 SYNCS.PHASECHK.TRANS64 P0, [R2+URZ+0x80], R5 ;  /* 0x00008005020085a7 */ /* 0x000ee400080010ff */
[----:B---3--:R-:W-:Y:S05]  /*8f70*/  @!P0 BRA `(.L_x_154) ;  /* 0xfffffffc00f08947 */ /* 0x008fea000383ffff */
[----:B------:R-:W-:Y:S05]  /*8f80*/  BRA `(.L_x_155) ;  /* 0xffffff9800e87947 */ /* 0x000fea000383ffff */
.L_x_48:
[----:B--2---:R2:W3:Y:S02]  /*8f90*/  SYNCS.PHASECHK.TRANS64.TRYWAIT P1, [R2+URZ+0x70], R4 ;  /* 0x00007004020075a7 */ /* 0x0044e400080211ff */
[----:B---3--:R-:W-:Y:S05]  /*8fa0*/  @!P1 NANOSLEEP.SYNCS 0x989680 ;  /* 0x009896800000995d */ /* 0x008fea0003900000 */
[----:B------:R-:W3:Y:S02]  /*8fb0*/  @!P1 SYNCS.PHASECHK.TRANS64 P1, [R2+URZ+0x70], R4 ;  /* 0x00007004020095a7 */ /* 0x000ee400080210ff */
[----:B---3--:R-:W-:Y:S05]  /*8fc0*/  @!P1 BRA `(.L_x_48) ;  /* 0xfffffffc00f09947 */ /* 0x008fea000383ffff */
[----:B------:R-:W-:Y:S05]  /*8fd0*/  BRA `(.L_x_156) ;  /* 0xffffff9c00187947 */ /* 0x000fea000383ffff */
.L_x_51:
[----:B------:R-:W-:-:S07]  /*8fe0*/  MOV R0, UR4 ;  /* 0x0000000400007c02 */ /* 0x000fce0008000f00 */
.L_x_157:
[----:B--2---:R2:W3:Y:S02]  /*8ff0*/  SYNCS.PHASECHK.TRANS64.TRYWAIT P0, [R0+URZ+0x80], R2 ;  /* 0x00008002000075a7 */ /* 0x0044e400080011ff */
[----:B---3--:R-:W-:Y:S05]  /*9000*/  @!P0 NANOSLEEP.SYNCS 0x989680 ;  /* 0x009896800000895d */ /* 0x008fea0003900000 */
[----:B------:R-:W3:Y:S02]  /*9010*/  @!P0 SYNCS.PHASECHK.TRANS64 P0, [R0+URZ+0x80], R2 ;  /* 0x00008002000085a7 */ /* 0x000ee400080010ff */
[----:B---3--:R-:W-:Y:S05]  /*9020*/  @!P0 BRA `(.L_x_157) ;  /* 0xfffffffc00f08947 */ /* 0x008fea000383ffff */
[----:B------:R-:W-:Y:S05]  /*9030*/  BRA `(.L_x_50) ;  /* 0xffffff9c006c7947 */ /* 0x000fea000383ffff */
.L_x_60:
[----:B--2---:R-:W-:-:S04]  /*9040*/  MOV R5, UR5 ;  /* 0x0000000500057c02 */ /* 0x004fc80008000f00 */
[----:B------:R2:W3:Y:S03]  /*9050*/  SYNCS.PHASECHK.TRANS64.TRYWAIT P0, [R5+URZ+0x8], R6 ;  /* 0x00000806050075a7 */ /* 0x0004e600080011ff */
[----:B---3--:R-:W-:Y:S05]  /*9060*/  @!P0 NANOSLEEP.SYNCS 0x989680 ;  /* 0x009896800000895d */ /* 0x008fea0003900000 */
[----:B------:R-:W3:Y:S02]  /*9070*/  @!P0 SYNCS.PHASECHK.TRANS64 P0, [R5+URZ+0x8], R6 ;  /* 0x00000806050085a7 */ /* 0x000ee400080010ff */
[----:B---3--:R-:W-:Y:S05]  /*9080*/  @!P0 BRA `(.L_x_60) ;  /* 0xfffffffc00ec8947 */ /* 0x008fea000383ffff */
[----:B------:R-:W-:Y:S05]  /*9090*/  BRA `(.L_x_59) ;  /* 0xffffffa000207947 */ /* 0x000fea000383ffff */
.L_x_62:
[----:B------:R-:W-:Y:S01]  /*90a0*/  BSSY B0, `(.L_x_158) ;  /* 0x0000006000007945 */ /* 0x000fe20003800000 */
[----:B------:R-:W-:-:S07]  /*90b0*/  MOV R15, 0xffffffff ;  /* 0xffffffff000f7802 */ /* 0x000fce0000000f00 */
[----:B-12--5:R-:W-:Y:S05]  /*90c0*/  WARPSYNC.COLLECTIVE R15, `(.L_x_159) ;  /* 0x000000000f0c7348 */ /* 0x026fea0003c00000 */
[----:B------:R-:W-:Y:S02]  /*90d0*/  ELECT P6, UR79, PT ;  /* 0x00000000004f782f */ /* 0x000fe400038c0000 */
[----:B------:R-:W-:Y:S01]  /*90e0*/  MOV R14, UR79 ;  /* 0x0000004f000e7c02 */ /* 0x000fe20008000f00 */
[----:B-12--5:R-:W-:Y:S10]  /*90f0*/  ENDCOLLECTIVE ;  /* 0x000000000000791b */ /* 0x026ff40003800000 */
.L_x_159:
[----:B------:R-:W-:Y:S05]  /*9100*/  BSYNC B0 ;  /* 0x0000000000007941 */ /* 0x000fea0003800000 */
.L_x_158:
[----:B------:R-:W-:Y:S05]  /*9110*/  BRA `(.L_x_160) ;  /* 0xffffffa000507947 */ /* 0x000fea000383ffff */
.L_x_64:
[----:B--2---:R-:W-:-:S04]  /*9120*/  MOV R0, UR5 ;  /* 0x0000000500007c02 */ /* 0x004fc80008000f00 */
[----:B------:R2:W3:Y:S03]  /*9130*/  SYNCS.PHASECHK.TRANS64.TRYWAIT P0, [R0+URZ+0x8], R4 ;  /* 0x00000804000075a7 */ /* 0x0004e600080011ff */
[----:B---3--:R-:W-:Y:S05]  /*9140*/  @!P0 NANOSLEEP.SYNCS 0x989680 ;  /* 0x009896800000895d */ /* 0x008fea0003900000 */
[----:B------:R-:W3:Y:S02]  /*9150*/  @!P0 SYNCS.PHASECHK.TRANS64 P0, [R0+URZ+0x8], R4 ;  /* 0x00000804000085a7 */ /* 0x000ee400080010ff */
[----:B---3--:R-:W-:Y:S05]  /*9160*/  @!P0 BRA `(.L_x_64) ;  /* 0xfffffffc00ec8947 */ /* 0x008fea000383ffff */
[----:B------:R-:W-:Y:S05]  /*9170*/  BRA `(.L_x_63) ;  /* 0xffffffa000547947 */ /* 0x000fea000383ffff */
.L_x_65:
[----:B-1----:R1:W2:Y:S02]  /*9180*/  SYNCS.PHASECHK.TRANS64.TRYWAIT P0, [R0+URZ+0x70], R4 ;  /* 0x00007004000075a7 */ /* 0x0022a400080011ff */
[----:B--2---:R-:W-:Y:S05]  /*9190*/  @!P0 NANOSLEEP.SYNCS 0x989680 ;  /* 0x009896800000895d */ /* 0x004fea0003900000 */
[----:B------:R-:W2:Y:S02]  /*91a0*/  @!P0 SYNCS.PHASECHK.TRANS64 P0, [R0+URZ+0x70], R4 ;  /* 0x00007004000085a7 */ /* 0x000ea400080010ff */
[----:B--2---:R-:W-:Y:S05]  /*91b0*/  @!P0 BRA `(.L_x_65) ;  /* 0xfffffffc00f08947 */ /* 0x004fea000383ffff */
[----:B------:R-:W-:Y:S05]  /*91c0*/  BRA `(.L_x_161) ;  /* 0xffffffa400407947 */ /* 0x000fea000383ffff */
.L_x_67:
[----:B------:R-:W-:-:S07]  /*91d0*/  MOV R0, UR31 ;  /* 0x0000001f00007c02 */ /* 0x000fce0008000f00 */
.L_x_162:
[----:B-1----:R1:W2:Y:S02]  /*91e0*/  SYNCS.PHASECHK.TRANS64.TRYWAIT P0, [R0+URZ+0xb0], R4 ;  /* 0x0000b004000075a7 */ /* 0x0022a400080011ff */
[----:B--2---:R-:W-:Y:S05]  /*91f0*/  @!P0 NANOSLEEP.SYNCS 0x989680 ;  /* 0x009896800000895d */ /* 0x004fea0003900000 */
[----:B------:R-:W2:Y:S02]  /*9200*/  @!P0 SYNCS.PHASECHK.TRANS64 P0, [R0+URZ+0xb0], R4 ;  /* 0x0000b004000085a7 */ /* 0x000ea400080010ff */
[----:B--2---:R-:W-:Y:S05]  /*9210*/  @!P0 BRA `(.L_x_162) ;  /* 0xfffffffc00f08947 */ /* 0x004fea000383ffff */
[----:B------:R-:W-:Y:S05]  /*9220*/  BRA `(.L_x_163) ;  /* 0xffffffa4008c7947 */ /* 0x000fea000383ffff */
.L_x_70:
[----:B------:R-:W-:Y:S07]  /*9230*/  MOV R0, UR5 ;  /* 0x0000000500007c02 */ /* 0x000fee0008000f00 */
.L_x_164:
[----:B-1----:R1:W2:Y:S02]  /*9240*/  SYNCS.PHASECHK.TRANS64.TRYWAIT P0, [R0+URZ], R4 ;  /* 0x00000004000075a7 */ /* 0x0022a400080011ff */
[----:B--2---:R-:W-:Y:S05]  /*9250*/  @!P0 NANOSLEEP.SYNCS 0x989680 ;  /* 0x009896800000895d */ /* 0x004fea0003900000 */
[----:B------:R-:W2:Y:S02]  /*9260*/  @!P0 SYNCS.PHASECHK.TRANS64 P0, [R0+URZ], R4 ;  /* 0x00000004000085a7 */ /* 0x000ea400080010ff */
[----:B--2---:R-:W-:Y:S05]  /*9270*/  @!P0 BRA `(.L_x_164) ;  /* 0xfffffffc00f08947 */ /* 0x004fea000383ffff */
[----:B------:R-:W-:Y:S05]  /*9280*/  BRA `(.L_x_69) ;  /* 0xffffffa400a07947 */ /* 0x000fea000383ffff */
.L_x_74:
[----:B-1----:R-:W-:-:S07]  /*9290*/  MOV R0, UR4 ;  /* 0x0000000400007c02 */ /* 0x002fce0008000f00 */
.L_x_165:
[----:B-1----:R1:W2:Y:S02]  /*92a0*/  SYNCS.PHASECHK.TRANS64.TRYWAIT P0, [R0+URZ], R2 ;  /* 0x00000002000075a7 */ /* 0x0022a400080011ff */
[----:B--2---:R-:W-:Y:S05]  /*92b0*/  @!P0 NANOSLEEP.SYNCS 0x989680 ;  /* 0x009896800000895d */ /* 0x004fea0003900000 */
[----:B------:R-:W2:Y:S02]  /*92c0*/  @!P0 SYNCS.PHASECHK.TRANS64 P0, [R0+URZ], R2 ;  /* 0x00000002000085a7 */ /* 0x000ea400080010ff */
[----:B--2---:R-:W-:Y:S05]  /*92d0*/  @!P0 BRA `(.L_x_165) ;  /* 0xfffffffc00f08947 */ /* 0x004fea000383ffff */
[----:B------:R-:W-:Y:S05]  /*92e0*/  BRA `(.L_x_166) ;  /* 0xffffffa800947947 */ /* 0x000fea000383ffff */
.L_x_75:
[----:B------:R-:W-:-:S07]  /*92f0*/  MOV R0, UR5 ;  /* 0x0000000500007c02 */ /* 0x000fce0008000f00 */
.L_x_167:
[----:B-1----:R1:W2:Y:S02]  /*9300*/  SYNCS.PHASECHK.TRANS64.TRYWAIT P0, [R0+URZ], R3 ;  /* 0x00000003000075a7 */ /* 0x0022a400080011ff */
[----:B--2---:R-:W-:Y:S05]  /*9310*/  @!P0 NANOSLEEP.SYNCS 0x989680 ;  /* 0x009896800000895d */ /* 0x004fea0003900000 */
[----:B------:R-:W2:Y:S02]  /*9320*/  @!P0 SYNCS.PHASECHK.TRANS64 P0, [R0+URZ], R3 ;  /* 0x00000003000085a7 */ /* 0x000ea400080010ff */
[----:B--2---:R-:W-:Y:S05]  /*9330*/  @!P0 BRA `(.L_x_167) ;  /* 0xfffffffc00f08947 */ /* 0x004fea000383ffff */
[----:B------:R-:W-:Y:S05]  /*9340*/  BRA `(.L_x_168) ;  /* 0xffffffa800a07947 */ /* 0x000fea000383ffff */
.L_x_76:
[----:B------:R-:W-:-:S07]  /*9350*/  MOV R0, UR5 ;  /* 0x0000000500007c02 */ /* 0x000fce0008000f00 */
.L_x_169:
[----:B-1----:R1:W2:Y:S02]  /*9360*/  SYNCS.PHASECHK.TRANS64.TRYWAIT P0, [R0+URZ], R3 ;  /* 0x00000003000075a7 */ /* 0x0022a400080011ff */
[----:B--2---:R-:W-:Y:S05]  /*9370*/  @!P0 NANOSLEEP.SYNCS 0x989680 ;  /* 0x009896800000895d */ /* 0x004fea0003900000 */
[----:B------:R-:W2:Y:S02]  /*9380*/  @!P0 SYNCS.PHASECHK.TRANS64 P0, [R0+URZ], R3 ;  /* 0x00000003000085a7 */ /* 0x000ea400080010ff */
[----:B--2---:R-:W-:Y:S05]  /*9390*/  @!P0 BRA `(.L_x_169) ;  /* 0xfffffffc00f08947 */ /* 0x004fea000383ffff */
[----:B------:R-:W-:Y:S05]  /*93a0*/  BRA `(.L_x_170) ;  /* 0xffffffa800ac7947 */ /* 0x000fea000383ffff */
.L_x_79:
[----:B------:R-:W-:-:S07]  /*93b0*/  MOV R0, UR26 ;  /* 0x0000001a00007c02 */ /* 0x000fce0008000f00 */
.L_x_171:
[----:B-1----:R1:W2:Y:S02]  /*93c0*/  SYNCS.PHASECHK.TRANS64.TRYWAIT P1, [R0+URZ+0xf0], R2 ;  /* 0x0000f002000075a7 */ /* 0x0022a400080211ff */
[----:B--2---:R-:W-:Y:S05]  /*93d0*/  @!P1 NANOSLEEP.SYNCS 0x989680 ;  /* 0x009896800000995d */ /* 0x004fea0003900000 */
[----:B------:R-:W2:Y:S02]  /*93e0*/  @!P1 SYNCS.PHASECHK.TRANS64 P1, [R0+URZ+0xf0], R2 ;  /* 0x0000f002000095a7 */ /* 0x000ea400080210ff */
[----:B--2---:R-:W-:Y:S05]  /*93f0*/  @!P1 BRA `(.L_x_171) ;  /* 0xfffffffc00f09947 */ /* 0x004fea000383ffff */
[----:B------:R-:W-:Y:S05]  /*9400*/  BRA `(.L_x_172) ;  /* 0xffffffa800f87947 */ /* 0x000fea000383ffff */
.L_x_84:
[----:B--2---:R2:W3:Y:S02]  /*9410*/  SYNCS.PHASECHK.TRANS64.TRYWAIT P0, [R8+URZ+0x70], R0 ;  /* 0x00007000080075a7 */ /* 0x0044e400080011ff */
[----:B---3--:R-:W-:Y:S05]  /*9420*/  @!P0 NANOSLEEP.SYNCS 0x989680 ;  /* 0x009896800000895d */ /* 0x008fea0003900000 */
[----:B------:R-:W3:Y:S02]  /*9430*/  @!P0 SYNCS.PHASECHK.TRANS64 P0, [R8+URZ+0x70], R0 ;  /* 0x00007000080085a7 */ /* 0x000ee400080010ff */
[----:B---3--:R-:W-:Y:S05]  /*9440*/  @!P0 BRA `(.L_x_84) ;  /* 0xfffffffc00f08947 */ /* 0x008fea000383ffff */
[----:B------:R-:W-:Y:S05]  /*9450*/  BRA `(.L_x_173) ;  /* 0xffffffb000307947 */ /* 0x000fea000383ffff */
.L_x_87:
[----:B--2---:R-:W-:Y:S07]  /*9460*/  MOV R0, UR21 ;  /* 0x0000001500007c02 */ /* 0x004fee0008000f00 */
.L_x_174:
[----:B--2---:R2:W3:Y:S02]  /*9470*/  SYNCS.PHASECHK.TRANS64.TRYWAIT P1, [R0+URZ+0x68], R2 ;  /* 0x00006802000075a7 */ /* 0x0044e400080211ff */
[----:B---3--:R-:W-:Y:S05]  /*9480*/  @!P1 NANOSLEEP.SYNCS 0x989680 ;  /* 0x009896800000995d */ /* 0x008fea0003900000 */
[----:B------:R-:W3:Y:S02]  /*9490*/  @!P1 SYNCS.PHASECHK.TRANS64 P1, [R0+URZ+0x68], R2 ;  /* 0x00006802000095a7 */ /* 0x000ee400080210ff */
[----:B---3--:R-:W-:Y:S05]  /*94a0*/  @!P1 BRA `(.L_x_174) ;  /* 0xfffffffc00f09947 */ /* 0x008fea000383ffff */
[----:B------:R-:W-:Y:S05]  /*94b0*/  BRA `(.L_x_86) ;  /* 0xffffffb400ac7947 */ /* 0x000fea000383ffff */
.L_x_90:
[----:B--2---:R-:W-:Y:S07]  /*94c0*/  MOV R0, UR21 ;  /* 0x0000001500007c02 */ /* 0x004fee0008000f00 */
.L_x_175:
[----:B--2---:R2:W3:Y:S02]  /*94d0*/  SYNCS.PHASECHK.TRANS64.TRYWAIT P0, [R0+URZ+0x40], R4 ;  /* 0x00004004000075a7 */ /* 0x0044e400080011ff */
[----:B---3--:R-:W-:Y:S05]  /*94e0*/  @!P0 NANOSLEEP.SYNCS 0x989680 ;  /* 0x009896800000895d */ /* 0x008fea0003900000 */
[----:B------:R-:W3:Y:S02]  /*94f0*/  @!P0 SYNCS.PHASECHK.TRANS64 P0, [R0+URZ+0x40], R4 ;  /* 0x00004004000085a7 */ /* 0x000ee400080010ff */
[----:B---3--:R-:W-:Y:S05]  /*9500*/  @!P0 BRA `(.L_x_175) ;  /* 0xfffffffc00f08947 */ /* 0x008fea000383ffff */
[----:B------:R-:W-:Y:S05]  /*9510*/  BRA `(.L_x_176) ;  /* 0xffffffb800047947 */ /* 0x000fea000383ffff */
.L_x_91:
[----:B------:R-:W-:Y:S07]  /*9520*/  MOV R0, UR21 ;  /* 0x0000001500007c02 */ /* 0x000fee0008000f00 */
.L_x_177:
[----:B--2---:R2:W3:Y:S02]  /*9530*/  SYNCS.PHASECHK.TRANS64.TRYWAIT P0, [R0+URZ+0x48], R4 ;  /* 0x00004804000075a7 */ /* 0x0044e400080011ff */
[----:B---3--:R-:W-:Y:S05]  /*9540*/  @!P0 NANOSLEEP.SYNCS 0x989680 ;  /* 0x009896800000895d */ /* 0x008fea0003900000 */
[----:B------:R-:W3:Y:S02]  /*9550*/  @!P0 SYNCS.PHASECHK.TRANS64 P0, [R0+URZ+0x48], R4 ;  /* 0x00004804000085a7 */ /* 0x000ee400080010ff */
[----:B---3--:R-:W-:Y:S05]  /*9560*/  @!P0 BRA `(.L_x_177) ;  /* 0xfffffffc00f08947 */ /* 0x008fea000383ffff */
[----:B------:R-:W-:Y:S05]  /*9570*/  BRA `(.L_x_178) ;  /* 0xffffffb800607947 */ /* 0x000fea000383ffff */
.L_x_92:
[----:B------:R-:W-:Y:S07]  /*9580*/  MOV R0, UR21 ;  /* 0x0000001500007c02 */ /* 0x000fee0008000f00 */
.L_x_179:
[----:B--2---:R2:W3:Y:S02]  /*9590*/  SYNCS.PHASECHK.TRANS64.TRYWAIT P0, [R0+URZ+0x50], R4 ;  /* 0x00005004000075a7 */ /* 0x0044e400080011ff */
[----:B---3--:R-:W-:Y:S05]  /*95a0*/  @!P0 NANOSLEEP.SYNCS 0x989680 ;  /* 0x009896800000895d */ /* 0x008fea0003900000 */
[----:B------:R-:W3:Y:S02]  /*95b0*/  @!P0 SYNCS.PHASECHK.TRANS64 P0, [R0+URZ+0x50], R4 ;  /* 0x00005004000085a7 */ /* 0x000ee400080010ff */
[----:B---3--:R-:W-:Y:S05]  /*95c0*/  @!P0 BRA `(.L_x_179) ;  /* 0xfffffffc00f08947 */ /* 0x008fea000383ffff */
[----:B------:R-:W-:Y:S05]  /*95d0*/  BRA `(.L_x_180) ;  /* 0xffffffb800c07947 */ /* 0x000fea000383ffff */
.L_x_93:
[----:B------:R-:W-:Y:S07]  /*95e0*/  MOV R0, UR21 ;  /* 0x0000001500007c02 */ /* 0x000fee0008000f00 */
.L_x_181:
[----:B--2---:R2:W3:Y:S02]  /*95f0*/  SYNCS.PHASECHK.TRANS64.TRYWAIT P0, [R0+URZ+0x58], R4 ;  /* 0x00005804000075a7 */ /* 0x0044e400080011ff */
[----:B---3--:R-:W-:Y:S05]  /*9600*/  @!P0 NANOSLEEP.SYNCS 0x989680 ;  /* 0x009896800000895d */ /* 0x008fea0003900000 */
[----:B------:R-:W3:Y:S02]  /*9610*/  @!P0 SYNCS.PHASECHK.TRANS64 P0, [R0+URZ+0x58], R4 ;  /* 0x00005804000085a7 */ /* 0x000ee400080010ff */
[----:B---3--:R-:W-:Y:S05]  /*9620*/  @!P0 BRA `(.L_x_181) ;  /* 0xfffffffc00f08947 */ /* 0x008fea000383ffff */
[----:B------:R-:W-:Y:S05]  /*9630*/  BRA `(.L_x_182) ;  /* 0xffffffbc00287947 */ /* 0x000fea000383ffff */
.L_x_95:
[----:B------:R-:W-:-:S07]  /*9640*/  MOV R0, UR21 ;  /* 0x0000001500007c02 */ /* 0x000fce0008000f00 */
.L_x_183:
[----:B---3--:R3:W4:Y:S02]  /*9650*/  SYNCS.PHASECHK.TRANS64.TRYWAIT P0, [R0+URZ+0x40], R2 ;  /* 0x00004002000075a7 */ /* 0x00872400080011ff */
[----:B----4-:R-:W-:Y:S05]  /*9660*/  @!P0 NANOSLEEP.SYNCS 0x989680 ;  /* 0x009896800000895d */ /* 0x010fea0003900000 */
[----:B------:R-:W4:Y:S02]  /*9670*/  @!P0 SYNCS.PHASECHK.TRANS64 P0, [R0+URZ+0x40], R2 ;  /* 0x00004002000085a7 */ /* 0x000f2400080010ff */
[----:B----4-:R-:W-:Y:S05]  /*9680*/  @!P0 BRA `(.L_x_183) ;  /* 0xfffffffc00f08947 */ /* 0x010fea000383ffff */
[----:B------:R-:W-:Y:S05]  /*9690*/  BRA `(.L_x_184) ;  /* 0xffffffbc00b47947 */ /* 0x000fea000383ffff */
.L_x_96:
[----:B---3--:R-:W-:-:S07]  /*96a0*/  MOV R0, UR21 ;  /* 0x0000001500007c02 */ /* 0x008fce0008000f00 */
.L_x_185:
[----:B---3--:R3:W4:Y:S02]  /*96b0*/  SYNCS.PHASECHK.TRANS64.TRYWAIT P0, [R0+URZ+0x48], R2 ;  /* 0x00004802000075a7 */ /* 0x00872400080011ff */
[----:B----4-:R-:W-:Y:S05]  /*96c0*/  @!P0 NANOSLEEP.SYNCS 0x989680 ;  /* 0x009896800000895d */ /* 0x010fea0003900000 */
[----:B------:R-:W4:Y:S02]  /*96d0*/  @!P0 SYNCS.PHASECHK.TRANS64 P0, [R0+URZ+0x48], R2 ;  /* 0x00004802000085a7 */ /* 0x000f2400080010ff */
[----:B----4-:R-:W-:Y:S05]  /*96e0*/  @!P0 BRA `(.L_x_185) ;  /* 0xfffffffc00f08947 */ /* 0x010fea000383ffff */
[----:B------:R-:W-:Y:S05]  /*96f0*/  BRA `(.L_x_186) ;  /* 0xffffffbc00a47947 */ /* 0x000fea000383ffff */
.L_x_97:
[----:B---3--:R-:W-:-:S07]  /*9700*/  MOV R0, UR21 ;  /* 0x0000001500007c02 */ /* 0x008fce0008000f00 */
.L_x_187:
[----:B---3--:R3:W4:Y:S02]  /*9710*/  SYNCS.PHASECHK.TRANS64.TRYWAIT P0, [R0+URZ+0x50], R2 ;  /* 0x00005002000075a7 */ /* 0x00872400080011ff */
[----:B----4-:R-:W-:Y:S05]  /*9720*/  @!P0 NANOSLEEP.SYNCS 0x989680 ;  /* 0x009896800000895d */ /* 0x010fea0003900000 */
[----:B------:R-:W4:Y:S02]  /*9730*/  @!P0 SYNCS.PHASECHK.TRANS64 P0, [R0+URZ+0x50], R2 ;  /* 0x00005002000085a7 */ /* 0x000f2400080010ff */
[----:B----4-:R-:W-:Y:S05]  /*9740*/  @!P0 BRA `(.L_x_187) ;  /* 0xfffffffc00f08947 */ /* 0x010fea000383ffff */
[----:B------:R-:W-:Y:S05]  /*9750*/  BRA `(.L_x_188) ;  /* 0xffffffbc00947947 */ /* 0x000fea000383ffff */
.L_x_99:
[----:B-1----:R1:W2:Y:S02]  /*9760*/  SYNCS.PHASECHK.TRANS64.TRYWAIT P0, [R3+URZ+0x70], R0 ;  /* 0x00007000030075a7 */ /* 0x0022a400080011ff */
[----:B--2---:R-:W-:Y:S05]  /*9770*/  @!P0 NANOSLEEP.SYNCS 0x989680 ;  /* 0x009896800000895d */ /* 0x004fea0003900000 */
[----:B------:R-:W2:Y:S02]  /*9780*/  @!P0 SYNCS.PHASECHK.TRANS64 P0, [R3+URZ+0x70], R0 ;  /* 0x00007000030085a7 */ /* 0x000ea400080010ff */
[----:B--2---:R-:W-:Y:S05]  /*9790*/  @!P0 BRA `(.L_x_99) ;  /* 0xfffffffc00f08947 */ /* 0x004fea000383ffff */
[----:B------:R-:W-:Y:S05]  /*97a0*/  BRA `(.L_x_189) ;  /* 0xffffffc000607947 */ /* 0x000fea000383ffff */
.L_x_110:
[----:B-1----:R-:W-:Y:S04]  /*97b0*/  MOV R2, UR43 ;  /* 0x0000002b00027c02 */ /* 0x002fe80008000f00 */
[----:B------:R1:W2:Y:S03]  /*97c0*/  SYNCS.PHASECHK.TRANS64.TRYWAIT P1, [R2+URZ+0x20], R3 ;  /* 0x00002003020075a7 */ /* 0x0002a600080211ff */
[----:B--2---:R-:W-:Y:S05]  /*97d0*/  @!P1 NANOSLEEP.SYNCS 0x989680 ;  /* 0x009896800000995d */ /* 0x004fea0003900000 */
[----:B------:R-:W2:Y:S02]  /*97e0*/  @!P1 SYNCS.PHASECHK.TRANS64 P1, [R2+URZ+0x20], R3 ;  /* 0x00002003020095a7 */ /* 0x000ea400080210ff */
[----:B--2---:R-:W-:Y:S05]  /*97f0*/  @!P1 BRA `(.L_x_110) ;  /* 0xfffffffc00ec9947 */ /* 0x004fea000383ffff */
[----:B------:R-:W-:Y:S05]  /*9800*/  BRA `(.L_x_109) ;  /* 0xffffffcc00cc7947 */ /* 0x000fea000383ffff */
.L_x_112:
[----:B-1----:R1:W4:Y:S02]  /*9810*/  SYNCS.PHASECHK.TRANS64.TRYWAIT P0, [R53+URZ+0x90], R0 ;  /* 0x00009000350075a7 */ /* 0x00232400080011ff */
[----:B----4-:R-:W-:Y:S05]  /*9820*/  @!P0 NANOSLEEP.SYNCS 0x989680 ;  /* 0x009896800000895d */ /* 0x010fea0003900000 */
[----:B------:R-:W4:Y:S02]  /*9830*/  @!P0 SYNCS.PHASECHK.TRANS64 P0, [R53+URZ+0x90], R0 ;  /* 0x00009000350085a7 */ /* 0x000f2400080010ff */
[----:B----4-:R-:W-:Y:S05]  /*9840*/  @!P0 BRA `(.L_x_112) ;  /* 0xfffffffc00f08947 */ /* 0x010fea000383ffff */
[----:B------:R-:W-:Y:S05]  /*9850*/  BRA `(.L_x_111) ;  /* 0xffffffcc00ec7947 */ /* 0x000fea000383ffff */
.L_x_121:
[----:B--2---:R2:W3:Y:S02]  /*9860*/  SYNCS.PHASECHK.TRANS64.TRYWAIT P0, [R2+URZ+0x20], R0 ;  /* 0x00002000020075a7 */ /* 0x0044e400080011ff */
[----:B---3--:R-:W-:Y:S05]  /*9870*/  @!P0 NANOSLEEP.SYNCS 0x989680 ;  /* 0x009896800000895d */ /* 0x008fea0003900000 */
[----:B------:R-:W3:Y:S02]  /*9880*/  @!P0 SYNCS.PHASECHK.TRANS64 P0, [R2+URZ+0x20], R0 ;  /* 0x00002000020085a7 */ /* 0x000ee400080010ff */
[----:B---3--:R-:W-:Y:S05]  /*9890*/  @!P0 BRA `(.L_x_121) ;  /* 0xfffffffc00f08947 */ /* 0x008fea000383ffff */
[----:B------:R-:W-:Y:S05]  /*98a0*/  BRA `(.L_x_120) ;  /* 0xffffffd400fc7947 */ /* 0x000fea000383ffff */
.L_x_129:
[----:B--2---:R2:W3:Y:S02]  /*98b0*/  SYNCS.PHASECHK.TRANS64.TRYWAIT P0, [R2+URZ+0x20], R4 ;  /* 0x00002004020075a7 */ /* 0x0044e400080011ff */
[----:B---3--:R-:W-:Y:S05]  /*98c0*/  @!P0 NANOSLEEP.SYNCS 0x989680 ;  /* 0x009896800000895d */ /* 0x008fea0003900000 */
[----:B------:R-:W3:Y:S02]  /*98d0*/  @!P0 SYNCS.PHASECHK.TRANS64 P0, [R2+URZ+0x20], R4 ;  /* 0x00002004020085a7 */ /* 0x000ee400080010ff */
[----:B---3--:R-:W-:Y:S05]  /*98e0*/  @!P0 BRA `(.L_x_129) ;  /* 0xfffffffc00f08947 */ /* 0x008fea000383ffff */
[----:B------:R-:W-:Y:S05]  /*98f0*/  BRA `(.L_x_128) ;  /* 0xffffffe0001c7947 */ /* 0x000fea000383ffff */
.L_x_137:
[----:B--2---:R2:W3:Y:S02]  /*9900*/  SYNCS.PHASECHK.TRANS64.TRYWAIT P0, [R3+URZ+0x20], R0 ;  /* 0x00002000030075a7 */ /* 0x0044e400080011ff */
[----:B---3--:R-:W-:Y:S05]  /*9910*/  @!P0 NANOSLEEP.SYNCS 0x989680 ;  /* 0x009896800000895d */ /* 0x008fea0003900000 */
[----:B------:R-:W3:Y:S02]  /*9920*/  @!P0 SYNCS.PHASECHK.TRANS64 P0, [R3+URZ+0x20], R0 ;  /* 0x00002000030085a7 */ /* 0x000ee400080010ff */
[----:B---3--:R-:W-:Y:S05]  /*9930*/  @!P0 BRA `(.L_x_137) ;  /* 0xfffffffc00f08947 */ /* 0x008fea000383ffff */
[----:B------:R-:W-:Y:S05]  /*9940*/  BRA `(.L_x_136) ;  /* 0xffffffe8003c7947 */ /* 0x000fea000383ffff */
        .weak           $__internal_0_$__cuda_sm10x_tcgen05_guardrail_trap_col_being_dealloced_not_returned_by_alloc
        .type           $__internal_0_$__cuda_sm10x_tcgen05_guardrail_trap_col_being_dealloced_not_returned_by_alloc,@function
        .size           $__internal_0_$__cuda_sm10x_tcgen05_guardrail_trap_col_being_dealloced_not_returned_by_alloc,($__internal_1_$__cuda_sm10x_tcgen05_guardrail_trap_phase_invalid_during_alloc - $__internal_0_$__cuda_sm10x_tcgen05_guardrail_trap_col_being_dealloced_not_returned_by_alloc)
$__internal_0_$__cuda_sm10x_tcgen05_guardrail_trap_col_being_dealloced_not_returned_by_alloc:
[----:B------:R-:W-:Y:S05]  /*9950*/  BPT.TRAP 0x1 ;  /* 0x000000040000795c */ /* 0x000fea0000300000 */
[----:B------:R-:W-:-:S04]  /*9960*/  HFMA2 R3, -RZ, RZ, 0, 0 ;  /* 0x00000000ff037431 */ /* 0x000fc800000001ff */
[----:B------:R-:W-:Y:S05]  /*9970*/  RET.REL.NODEC R2 `(_ZN7cutlass13device_kernelINS_4gemm6kernel13GemmUniversalIN4cute5tupleIJiiiiEEENS1_10collective13CollectiveMmaINS1_35MainloopSm100TmaUmmaWarpSpecializedILi2ELi2ELi4ENS5_IJNS4_1CILi4EEENSA_ILi1EEESC_EEEEENS5_IJNSA_ILi128EEESF_NSA_ILi64EEEEEENS_6half_tENS5_IJlSC_lEEESI_SJ_NS4_8TiledMMAINS4_8MMA_AtomIJNS4_26SM100_MMA_F16BF16_2x1SM_SSISI_SI_fLi128ELi128ELNS4_4UMMA5MajorE0ELSO_0ELNSN_7ScaleInE0ELSP_0EEEEEENS4_6LayoutINS5_IJSC_SC_SC_EEENS5_IJNSA_ILi0EEESU_SU_EEEEENS5_IJNS4_10UnderscoreESX_SX_EEEEENS4_18SM100_TMA_2SM_LOADENS4_14ComposedLayoutINS4_7SwizzleILi3ELi4ELi3EEENS4_18smem_ptr_flag_bitsILi16EEENSS_INS5_IJNSA_ILi8EEESG_EEENS5_IJSG_SC_EEEEEEEvNS4_8identityENS4_28SM100_TMA_2SM_LOAD_MULTICASTES1A_vS1B_EENS_8epilogue10collective18CollectiveEpilogueINS1E_23Sm100TmaWarpSpecializedILi4ELi2ELi16ELb1ELb0EEEJNS5_IJSG_SF_SG_EEENS5_IJNSS_ISG_SC_EENSS_INS5_IJNSA_ILi16EEENSA_ILi2EEEEEENS5_IJSC_SG_EEEEEEEESI_SJ_SI_SJ_NS1E_6fusion15FusionCallbacksIS1I_NS1R_17LinearCombinationISI_fSI_fLNS_15FloatRoundStyleE2EEES1J_S1Q_JEEENS4_5SM1004TMEM4LOAD26SM100_TMEM_LOAD_32dp32b16xENS4_13SM90_TMA_LOADENS11_INS12_ILi1ELi4ELi3EEES15_NSS_INS5_IJS16_S1L_EEENS5_IJS1L_SC_EEEEEEENS4_39AutoVectorizingCopyWithAssumedAlignmentILi128EEENS4_14SM90_TMA_STOREES26_S28_S28_EEEvvEEEEvNT_6ParamsE) ;  /* 0xffffff6402a07950 */ /* 0x000fea0003c3ffff */
        .weak           $__internal_1_$__cuda_sm10x_tcgen05_guardrail_trap_phase_invalid_during_alloc
        .type           $__internal_1_$__cuda_sm10x_tcgen05_guardrail_trap_phase_invalid_during_alloc,@function
        .size           $__internal_1_$__cuda_sm10x_tcgen05_guardrail_trap_phase_invalid_during_alloc,($__internal_2_$__cuda_sm10x_tcgen05_guardrail_trap_unallocated_columns_being_dealloced - $__internal_1_$__cuda_sm10x_tcgen05_guardrail_trap_phase_invalid_during_alloc)
$__internal_1_$__cuda_sm10x_tcgen05_guardrail_trap_phase_invalid_during_alloc:
[----:B------:R-:W-:Y:S05]  /*9980*/  BPT.TRAP 0x1 ;  /* 0x000000040000795c */ /* 0x000fea0000300000 */
[----:B------:R-:W-:-:S04]  /*9990*/  MOV R5, 0x0 ;  /* 0x0000000000057802 */ /* 0x000fc80000000f00 */
[----:B------:R-:W-:Y:S05]  /*99a0*/  RET.REL.NODEC R4 `(_ZN7cutlass13device_kernelINS_4gemm6kernel13GemmUniversalIN4cute5tupleIJiiiiEEENS1_10collective13CollectiveMmaINS1_35MainloopSm100TmaUmmaWarpSpecializedILi2ELi2ELi4ENS5_IJNS4_1CILi4EEENSA_ILi1EEESC_EEEEENS5_IJNSA_ILi128EEESF_NSA_ILi64EEEEEENS_6half_tENS5_IJlSC_lEEESI_SJ_NS4_8TiledMMAINS4_8MMA_AtomIJNS4_26SM100_MMA_F16BF16_2x1SM_SSISI_SI_fLi128ELi128ELNS4_4UMMA5MajorE0ELSO_0ELNSN_7ScaleInE0ELSP_0EEEEEENS4_6LayoutINS5_IJSC_SC_SC_EEENS5_IJNSA_ILi0EEESU_SU_EEEEENS5_IJNS4_10UnderscoreESX_SX_EEEEENS4_18SM100_TMA_2SM_LOADENS4_14ComposedLayoutINS4_7SwizzleILi3ELi4ELi3EEENS4_18smem_ptr_flag_bitsILi16EEENSS_INS5_IJNSA_ILi8EEESG_EEENS5_IJSG_SC_EEEEEEEvNS4_8identityENS4_28SM100_TMA_2SM_LOAD_MULTICASTES1A_vS1B_EENS_8epilogue10collective18CollectiveEpilogueINS1E_23Sm100TmaWarpSpecializedILi4ELi2ELi16ELb1ELb0EEEJNS5_IJSG_SF_SG_EEENS5_IJNSS_ISG_SC_EENSS_INS5_IJNSA_ILi16EEENSA_ILi2EEEEEENS5_IJSC_SG_EEEEEEEESI_SJ_SI_SJ_NS1E_6fusion15FusionCallbacksIS1I_NS1R_17LinearCombinationISI_fSI_fLNS_15FloatRoundStyleE2EEES1J_S1Q_JEEENS4_5SM1004TMEM4LOAD26SM100_TMEM_LOAD_32dp32b16xENS4_13SM90_TMA_LOADENS11_INS12_ILi1ELi4ELi3EEES15_NSS_INS5_IJS16_S1L_EEENS5_IJS1L_SC_EEEEEEENS4_39AutoVectorizingCopyWithAssumedAlignmentILi128EEENS4_14SM90_TMA_STOREES26_S28_S28_EEEvvEEEEvNT_6ParamsE) ;  /* 0xffffff6404947950 */ /* 0x000fea0003c3ffff */
        .weak           $__internal_2_$__cuda_sm10x_tcgen05_guardrail_trap_unallocated_columns_being_dealloced
        .type           $__internal_2_$__cuda_sm10x_tcgen05_guardrail_trap_unallocated_columns_being_dealloced,@function
        .size           $__internal_2_$__cuda_sm10x_tcgen05_guardrail_trap_unallocated_columns_being_dealloced,(.L_x_191 - $__internal_2_$__cuda_sm10x_tcgen05_guardrail_trap_unallocated_columns_being_dealloced)
$__internal_2_$__cuda_sm10x_tcgen05_guardrail_trap_unallocated_columns_being_dealloced:
[----:B------:R-:W-:Y:S05]  /*99b0*/  BPT.TRAP 0x1 ;  /* 0x000000040000795c */ /* 0x000fea0000300000 */
[----:B------:R-:W-:-:S04]  /*99c0*/  HFMA2 R3, -RZ, RZ, 0, 0 ;  /* 0x00000000ff037431 */ /* 0x000fc800000001ff */
[----:B------:R-:W-:Y:S05]  /*99d0*/  RET.REL.NODEC R2 `(_ZN7cutlass13device_kernelINS_4gemm6kernel13GemmUniversalIN4cute5tupleIJiiiiEEENS1_10collective13CollectiveMmaINS1_35MainloopSm100TmaUmmaWarpSpecializedILi2ELi2ELi4ENS5_IJNS4_1CILi4EEENSA_ILi1EEESC_EEEEENS5_IJNSA_ILi128EEESF_NSA_ILi64EEEEEENS_6half_tENS5_IJlSC_lEEESI_SJ_NS4_8TiledMMAINS4_8MMA_AtomIJNS4_26SM100_MMA_F16BF16_2x1SM_SSISI_SI_fLi128ELi128ELNS4_4UMMA5MajorE0ELSO_0ELNSN_7ScaleInE0ELSP_0EEEEEENS4_6LayoutINS5_IJSC_SC_SC_EEENS5_IJNSA_ILi0EEESU_SU_EEEEENS5_IJNS4_10UnderscoreESX_SX_EEEEENS4_18SM100_TMA_2SM_LOADENS4_14ComposedLayoutINS4_7SwizzleILi3ELi4ELi3EEENS4_18smem_ptr_flag_bitsILi16EEENSS_INS5_IJNSA_ILi8EEESG_EEENS5_IJSG_SC_EEEEEEEvNS4_8identityENS4_28SM100_TMA_2SM_LOAD_MULTICASTES1A_vS1B_EENS_8epilogue10collective18CollectiveEpilogueINS1E_23Sm100TmaWarpSpecializedILi4ELi2ELi16ELb1ELb0EEEJNS5_IJSG_SF_SG_EEENS5_IJNSS_ISG_SC_EENSS_INS5_IJNSA_ILi16EEENSA_ILi2EEEEEENS5_IJSC_SG_EEEEEEEESI_SJ_SI_SJ_NS1E_6fusion15FusionCallbacksIS1I_NS1R_17LinearCombinationISI_fSI_fLNS_15FloatRoundStyleE2EEES1J_S1Q_JEEENS4_5SM1004TMEM4LOAD26SM100_TMEM_LOAD_32dp32b16xENS4_13SM90_TMA_LOADENS11_INS12_ILi1ELi4ELi3EEES15_NSS_INS5_IJS16_S1L_EEENS5_IJS1L_SC_EEEEEEENS4_39AutoVectorizingCopyWithAssumedAlignmentILi128EEENS4_14SM90_TMA_STOREES26_S28_S28_EEEvvEEEEvNT_6ParamsE) ;  /* 0xffffff6402887950 */ /* 0x000fea0003c3ffff */
.L_x_190:
[----:B------:R-:W-:-:S00]  /*99e0*/  BRA `(.L_x_190) ;  /* 0xfffffffc00fc7947 */ /* 0x000fc0000383ffff */
[----:B------:R-:W-:-:S00]  /*99f0*/  NOP ;  /* 0x0000000000007918 */ /* 0x000fc00000000000 */
        /* <DEDUP_REMOVED lines=8> */
.L_x_191:


//--------------------- .nv.global.init           --------------------------
	.section	.nv.global.init,"aw",@progbits
.nv.global.init:
	.type		$str$27,@object
	.size		$str$27,($str$28 - $str$27)
$str$27:
        /*0000*/ 	.byte	0x28, 0x61, 0x64, 0x64, 0x72, 0x65, 0x73, 0x73, 0x20, 0x26, 0x20, 0x6d, 0x61, 0x73, 0x6b, 0x29
        /*0010*/ 	.byte	0x20, 0x3d, 0x3d, 0x20, 0x30, 0x00
	.type		$str$28,@object
	.size		$str$28,($str$26 - $str$28)
$str$28:
        /*0016*/ 	.byte	0x2f, 0x74, 0x6d, 0x70, 0x2f, 0x63, 0x75, 0x74, 0x6c, 0x61, 0x73, 0x73, 0x5f, 0x73, 0x77, 0x65
        /*0026*/ 	.byte	0x65, 0x70, 0x5f, 0x73, 0x72, 0x63, 0x2f, 0x69, 0x6e, 0x63, 0x6c, 0x75, 0x64, 0x65, 0x2f, 0x63
        /*0036*/ 	.byte	0x75, 0x74, 0x65, 0x2f, 0x70, 0x6f, 0x69, 0x6e, 0x74, 0x65, 0x72, 0x5f, 0x66, 0x6c, 0x61, 0x67
        /*0046*/ 	.byte	0x67, 0x65, 0x64, 0x2e, 0x68, 0x70, 0x70, 0x00
	.type		$str$26,@object
	.size		$str$26,($str$25 - $str$26)
$str$26:
        /*004e*/ 	.byte	0x2f, 0x74, 0x6d, 0x70, 0x2f, 0x63, 0x75, 0x74, 0x6c, 0x61, 0x73, 0x73, 0x5f, 0x73, 0x77, 0x65
        /*005e*/ 	.byte	0x65, 0x70, 0x5f, 0x73, 0x72, 0x63, 0x2f, 0x69, 0x6e, 0x63, 0x6c, 0x75, 0x64, 0x65, 0x2f, 0x63
        /*006e*/ 	.byte	0x75, 0x74, 0x65, 0x2f, 0x61, 0x74, 0x6f, 0x6d, 0x2f, 0x63, 0x6f, 0x70, 0x79, 0x5f, 0x74, 0x72
        /*007e*/ 	.byte	0x61, 0x69, 0x74, 0x73, 0x5f, 0x73, 0x6d, 0x31, 0x30, 0x30, 0x2e, 0x68, 0x70, 0x70, 0x00
	.type		$str$25,@object
	.size		$str$25,(__unnamed_1 - $str$25)
$str$25:
        /*008d*/ 	.byte	0x28, 0x28, 0x75, 0x69, 0x6e, 0x74, 0x33, 0x32, 0x5f, 0x74, 0x28, 0x74, 0x68, 0x72, 0x65, 0x61
        /*009d*/ 	.byte	0x64, 0x49, 0x64, 0x78, 0x2e, 0x78, 0x29, 0x20, 0x2f, 0x20, 0x33, 0x32, 0x29, 0x20, 0x25, 0x20
        /*00ad*/ 	.byte	0x34, 0x29, 0x20, 0x3d, 0x3d, 0x20, 0x28, 0x28, 0x28, 0x74, 0x6d, 0x65, 0x6d, 0x5f, 0x61, 0x64
        /*00bd*/ 	.byte	0x64, 0x72, 0x20, 0x3e, 0x3e, 0x20, 0x31, 0x36, 0x29, 0x20, 0x2f, 0x20, 0x33, 0x32, 0x29, 0x20
        /*00cd*/ 	.byte	0x25, 0x20, 0x34, 0x29, 0x00
	.type		__unnamed_1,@object
	.size		__unnamed_1,(__unnamed_2 - __unnamed_1)
__unnamed_1:
        /*00d2*/ 	.byte	0x61, 0x75, 0x74, 0x6f, 0x20, 0x63, 0x75, 0x74, 0x65, 0x3a, 0x3a, 0x61, 0x73, 0x5f, 0x70, 0x6f
        /* <DEDUP_REMOVED lines=24> */
        /*0262*/ 	.byte	0x34, 0x38, 0x3e, 0x3e, 0x3e, 0x3e, 0x5d, 0x00
	.type		__unnamed_2,@object
	.size		__unnamed_2,(.L_2 - __unnamed_2)
__unnamed_2:
        /* <DEDUP_REMOVED lines=40> */
        /*04ea*/ 	.byte	0x3a, 0x3a, 0x43, 0x3c, 0x30, 0x3e, 0x3e, 0x3e, 0x3e, 0x5d, 0x00
.L_2:


//--------------------- .nv.shared._ZN7cutlass13device_kernelINS_4gemm6kernel13GemmUniversalIN4cute5tupleIJiiiiEEENS1_10collective13CollectiveMmaINS1_35MainloopSm100TmaUmmaWarpSpecializedILi2ELi2ELi4ENS5_IJNS4_1CILi4EEENSA_ILi1EEESC_EEEEENS5_IJNSA_ILi128EEESF_NSA_ILi64EEEEEENS_6half_tENS5_IJlSC_lEEESI_SJ_NS4_8TiledMMAINS4_8MMA_AtomIJNS4_26SM100_MMA_F16BF16_2x1SM_SSISI_SI_fLi128ELi128ELNS4_4UMMA5MajorE0ELSO_0ELNSN_7ScaleInE0ELSP_0EEEEEENS4_6LayoutINS5_IJSC_SC_SC_EEENS5_IJNSA_ILi0EEESU_SU_EEEEENS5_IJNS4_10UnderscoreESX_SX_EEEEENS4_18SM100_TMA_2SM_LOADENS4_14ComposedLayoutINS4_7SwizzleILi3ELi4ELi3EEENS4_18smem_ptr_flag_bitsILi16EEENSS_INS5_IJNSA_ILi8EEESG_EEENS5_IJSG_SC_EEEEEEEvNS4_8identityENS4_28SM100_TMA_2SM_LOAD_MULTICASTES1A_vS1B_EENS_8epilogue10collective18CollectiveEpilogueINS1E_23Sm100TmaWarpSpecializedILi4ELi2ELi16ELb1ELb0EEEJNS5_IJSG_SF_SG_EEENS5_IJNSS_ISG_SC_EENSS_INS5_IJNSA_ILi16EEENSA_ILi2EEEEEENS5_IJSC_SG_EEEEEEEESI_SJ_SI_SJ_NS1E_6fusion15FusionCallbacksIS1I_NS1R_17LinearCombinationISI_fSI_fLNS_15FloatRoundStyleE2EEES1J_S1Q_JEEENS4_5SM1004TMEM4LOAD26SM100_TMEM_LOAD_32dp32b16xENS4_13SM90_TMA_LOADENS11_INS12_ILi1ELi4ELi3EEES15_NSS_INS5_IJS16_S1L_EEENS5_IJS1L_SC_EEEEEEENS4_39AutoVectorizingCopyWithAssumedAlignmentILi128EEENS4_14SM90_TMA_STOREES26_S28_S28_EEEvvEEEEvNT_6ParamsE --------------------------
	.section	.nv.shared._ZN7cutlass13device_kernelINS_4gemm6kernel13GemmUniversalIN4cute5tupleIJiiiiEEENS1_10collective13CollectiveMmaINS1_35MainloopSm100TmaUmmaWarpSpecializedILi2ELi2ELi4ENS5_IJNS4_1CILi4EEENSA_ILi1EEESC_EEEEENS5_IJNSA_ILi128EEESF_NSA_ILi64EEEEEENS_6half_tENS5_IJlSC_lEEESI_SJ_NS4_8TiledMMAINS4_8MMA_AtomIJNS4_26SM100_MMA_F16BF16_2x1SM_SSISI_SI_fLi128ELi128ELNS4_4UMMA5MajorE0ELSO_0ELNSN_7ScaleInE0ELSP_0EEEEEENS4_6LayoutINS5_IJSC_SC_SC_EEENS5_IJNSA_ILi0EEESU_SU_EEEEENS5_IJNS4_10UnderscoreESX_SX_EEEEENS4_18SM100_TMA_2SM_LOADENS4_14ComposedLayoutINS4_7SwizzleILi3ELi4ELi3EEENS4_18smem_ptr_flag_bitsILi16EEENSS_INS5_IJNSA_ILi8EEESG_EEENS5_IJSG_SC_EEEEEEEvNS4_8identityENS4_28SM100_TMA_2SM_LOAD_MULTICASTES1A_vS1B_EENS_8epilogue10collective18CollectiveEpilogueINS1E_23Sm100TmaWarpSpecializedILi4ELi2ELi16ELb1ELb0EEEJNS5_IJSG_SF_SG_EEENS5_IJNSS_ISG_SC_EENSS_INS5_IJNSA_ILi16EEENSA_ILi2EEEEEENS5_IJSC_SG_EEEEEEEESI_SJ_SI_SJ_NS1E_6fusion15FusionCallbacksIS1I_NS1R_17LinearCombinationISI_fSI_fLNS_15FloatRoundStyleE2EEES1J_S1Q_JEEENS4_5SM1004TMEM4LOAD26SM100_TMEM_LOAD_32dp32b16xENS4_13SM90_TMA_LOADENS11_INS12_ILi1ELi4ELi3EEES15_NSS_INS5_IJS16_S1L_EEENS5_IJS1L_SC_EEEEEEENS4_39AutoVectorizingCopyWithAssumedAlignmentILi128EEENS4_14SM90_TMA_STOREES26_S28_S28_EEEvvEEEEvNT_6ParamsE,"aw",@nobits
	.sectionflags	@""
	.align	16
	.zero		1024


//--------------------- .nv.shared.reserved.0     --------------------------
	.section	.nv.shared.reserved.0,"aw",@nobits
	.weak		__nv_reservedSMEM_offset_0_alias
	.size		__nv_reservedSMEM_offset_0_alias, 0, 64
	.other		__nv_reservedSMEM_offset_0_alias,@"STO_CUDA_RESERVED_SHARED STV_DEFAULT"
__nv_reservedSMEM_offset_0_alias:
	.zero		0
.nv.shared.reserved.0:
	.zero		64
	.weak		__nv_reservedSMEM_tcgen05_partition
	.type		__nv_reservedSMEM_tcgen05_partition,@object
	.size		__nv_reservedSMEM_tcgen05_partition,(.L_0 - __nv_reservedSMEM_tcgen05_partition)
__nv_reservedSMEM_tcgen05_partition:
	.zero		32
.L_0:


//--------------------- .nv.global                --------------------------
	.section	.nv.global,"aw",@nobits
.nv.global:
	.type		_ZN40_INTERNAL_2162a127_4_k_cu_0554d759_372254cute1_E,@object
	.size		_ZN40_INTERNAL_2162a127_4_k_cu_0554d759_372254cute1_E,(_ZN40_INTERNAL_2162a127_4_k_cu_0554d759_372254cuda3std3__45__cpo6cbeginE - _ZN40_INTERNAL_2162a127_4_k_cu_0554d759_372254cute1_E)
_ZN40_INTERNAL_2162a127_4_k_cu_0554d759_372254cute1_E:
	.zero		1
	.type		_ZN40_INTERNAL_2162a127_4_k_cu_0554d759_372254cuda3std3__45__cpo6cbeginE,@object
	.size		_ZN40_INTERNAL_2162a127_4_k_cu_0554d759_372254cuda3std3__45__cpo6cbeginE,(_ZN40_INTERNAL_2162a127_4_k_cu_0554d759_372254cuda3std3__48in_placeE - _ZN40_INTERNAL_2162a127_4_k_cu_0554d759_372254cuda3std3__45__cpo6cbeginE)
_ZN40_INTERNAL_2162a127_4_k_cu_0554d759_372254cuda3std3__45__cpo6cbeginE:
	.zero		1
	.type		_ZN40_INTERNAL_2162a127_4_k_cu_0554d759_372254cuda3std3__48in_placeE,@object
	.size		_ZN40_INTERNAL_2162a127_4_k_cu_0554d759_372254cuda3std3__48in_placeE,(_ZN40_INTERNAL_2162a127_4_k_cu_0554d759_372254cuda3std6ranges3__45__cpo9iter_moveE - _ZN40_INTERNAL_2162a127_4_k_cu_0554d759_372254cuda3std3__48in_placeE)
_ZN40_INTERNAL_2162a127_4_k_cu_0554d759_372254cuda3std3__48in_placeE:
	.zero		1
	.type		_ZN40_INTERNAL_2162a127_4_k_cu_0554d759_372254cuda3std6ranges3__45__cpo9iter_moveE,@object
	.size		_ZN40_INTERNAL_2162a127_4_k_cu_0554d759_372254cuda3std6ranges3__45__cpo9iter_moveE,(_ZN40_INTERNAL_2162a127_4_k_cu_0554d759_372254cuda3std3__45__cpo5beginE - _ZN40_INTERNAL_2162a127_4_k_cu_0554d759_372254cuda3std6ranges3__45__cpo9iter_moveE)
_ZN40_INTERNAL_2162a127_4_k_cu_0554d759_372254cuda3std6ranges3__45__cpo9iter_moveE:
	.zero		1
	.type		_ZN40_INTERNAL_2162a127_4_k_cu_0554d759_372254cuda3std3__45__cpo5beginE,@object
	.size		_ZN40_INTERNAL_2162a127_4_k_cu_0554d759_372254cuda3std3__45__cpo5beginE,(_ZN40_INTERNAL_2162a127_4_k_cu_0554d759_372254cuda3std3__442_GLOBAL__N__2162a127_4_k_cu_0554d759_372256ignoreE - _ZN40_INTERNAL_2162a127_4_k_cu_0554d759_372254cuda3std3__45__cpo5beginE)
_ZN40_INTERNAL_2162a127_4_k_cu_0554d759_372254cuda3std3__45__cpo5beginE:
	.zero		1
	.type		_ZN40_INTERNAL_2162a127_4_k_cu_0554d759_372254cuda3std3__442_GLOBAL__N__2162a127_4_k_cu_0554d759_372256ignoreE,@object
	.size		_ZN40_INTERNAL_2162a127_4_k_cu_0554d759_372254cuda3std3__442_GLOBAL__N__2162a127_4_k_cu_0554d759_372256ignoreE,(_ZN40_INTERNAL_2162a127_4_k_cu_0554d759_372254cute7productE - _ZN40_INTERNAL_2162a127_4_k_cu_0554d759_372254cuda3std3__442_GLOBAL__N__2162a127_4_k_cu_0554d759_372256ignoreE)
_ZN40_INTERNAL_2162a127_4_k_cu_0554d759_372254cuda3std3__442_GLOBAL__N__2162a127_4_k_cu_0554d759_372256ignoreE:
	.zero		1
	.type		_ZN40_INTERNAL_2162a127_4_k_cu_0554d759_372254cute7productE,@object
	.size		_ZN40_INTERNAL_2162a127_4_k_cu_0554d759_372254cute7productE,(_ZN40_INTERNAL_2162a127_4_k_cu_0554d759_372254cuda3std3__45__cpo3endE - _ZN40_INTERNAL_2162a127_4_k_cu_0554d759_372254cute7productE)
_ZN40_INTERNAL_2162a127_4_k_cu_0554d759_372254cute7productE:
	.zero		1
	.type		_ZN40_INTERNAL_2162a127_4_k_cu_0554d759_372254cuda3std3__45__cpo3endE,@object
	.size		_ZN40_INTERNAL_2162a127_4_k_cu_0554d759_372254cuda3std3__45__cpo3endE,(_ZN40_INTERNAL_2162a127_4_k_cu_0554d759_372254cuda3std3__419piecewise_constructE - _ZN40_INTERNAL_2162a127_4_k_cu_0554d759_372254cuda3std3__45__cpo3endE)
_ZN40_INTERNAL_2162a127_4_k_cu_0554d759_372254cuda3std3__45__cpo3endE:
	.zero		1
	.type		_ZN40_INTERNAL_2162a127_4_k_cu_0554d759_372254cuda3std3__419piecewise_constructE,@object
	.size		_ZN40_INTERNAL_2162a127_4_k_cu_0554d759_372254cuda3std3__419piecewise_constructE,(_ZN40_INTERNAL_2162a127_4_k_cu_0554d759_372254cuda3std3__45__cpo4cendE - _ZN40_INTERNAL_2162a127_4_k_cu_0554d759_372254cuda3std3__419piecewise_constructE)
_ZN40_INTERNAL_2162a127_4_k_cu_0554d759_372254cuda3std3__419piecewise_constructE:
	.zero		1
	.type		_ZN40_INTERNAL_2162a127_4_k_cu_0554d759_372254cuda3std3__45__cpo4cendE,@object
	.size		_ZN40_INTERNAL_2162a127_4_k_cu_0554d759_372254cuda3std3__45__cpo4cendE,(_ZN40_INTERNAL_2162a127_4_k_cu_0554d759_372254cuda3std6ranges3__45__cpo4swapE - _ZN40_INTERNAL_2162a127_4_k_cu_0554d759_372254cuda3std3__45__cpo4cendE)
_ZN40_INTERNAL_2162a127_4_k_cu_0554d759_372254cuda3std3__45__cpo4cendE:
	.zero		1
	.type		_ZN40_INTERNAL_2162a127_4_k_cu_0554d759_372254cuda3std6ranges3__45__cpo4swapE,@object
	.size		_ZN40_INTERNAL_2162a127_4_k_cu_0554d759_372254cuda3std6ranges3__45__cpo4swapE,(.L_10 - _ZN40_INTERNAL_2162a127_4_k_cu_0554d759_372254cuda3std6ranges3__45__cpo4swapE)
_ZN40_INTERNAL_2162a127_4_k_cu_0554d759_372254cuda3std6ranges3__45__cpo4swapE:
	.zero		1
.L_10:


//--------------------- .nv.constant0._ZN7cutlass13device_kernelINS_4gemm6kernel13GemmUniversalIN4cute5tupleIJiiiiEEENS1_10collective13CollectiveMmaINS1_35MainloopSm100TmaUmmaWarpSpecializedILi2ELi2ELi4ENS5_IJNS4_1CILi4EEENSA_ILi1EEESC_EEEEENS5_IJNSA_ILi128EEESF_NSA_ILi64EEEEEENS_6half_tENS5_IJlSC_lEEESI_SJ_NS4_8TiledMMAINS4_8MMA_AtomIJNS4_26SM100_MMA_F16BF16_2x1SM_SSISI_SI_fLi128ELi128ELNS4_4UMMA5MajorE0ELSO_0ELNSN_7ScaleInE0ELSP_0EEEEEENS4_6LayoutINS5_IJSC_SC_SC_EEENS5_IJNSA_ILi0EEESU_SU_EEEEENS5_IJNS4_10UnderscoreESX_SX_EEEEENS4_18SM100_TMA_2SM_LOADENS4_14ComposedLayoutINS4_7SwizzleILi3ELi4ELi3EEENS4_18smem_ptr_flag_bitsILi16EEENSS_INS5_IJNSA_ILi8EEESG_EEENS5_IJSG_SC_EEEEEEEvNS4_8identityENS4_28SM100_TMA_2SM_LOAD_MULTICASTES1A_vS1B_EENS_8epilogue10collective18CollectiveEpilogueINS1E_23Sm100TmaWarpSpecializedILi4ELi2ELi16ELb1ELb0EEEJNS5_IJSG_SF_SG_EEENS5_IJNSS_ISG_SC_EENSS_INS5_IJNSA_ILi16EEENSA_ILi2EEEEEENS5_IJSC_SG_EEEEEEEESI_SJ_SI_SJ_NS1E_6fusion15FusionCallbacksIS1I_NS1R_17LinearCombinationISI_fSI_fLNS_15FloatRoundStyleE2EEES1J_S1Q_JEEENS4_5SM1004TMEM4LOAD26SM100_TMEM_LOAD_32dp32b16xENS4_13SM90_TMA_LOADENS11_INS12_ILi1ELi4ELi3EEES15_NSS_INS5_IJS16_S1L_EEENS5_IJS1L_SC_EEEEEEENS4_39AutoVectorizingCopyWithAssumedAlignmentILi128EEENS4_14SM90_TMA_STOREES26_S28_S28_EEEvvEEEEvNT_6ParamsE --------------------------
	.section	.nv.constant0._ZN7cutlass13device_kernelINS_4gemm6kernel13GemmUniversalIN4cute5tupleIJiiiiEEENS1_10collective13CollectiveMmaINS1_35MainloopSm100TmaUmmaWarpSpecializedILi2ELi2ELi4ENS5_IJNS4_1CILi4EEENSA_ILi1EEESC_EEEEENS5_IJNSA_ILi128EEESF_NSA_ILi64EEEEEENS_6half_tENS5_IJlSC_lEEESI_SJ_NS4_8TiledMMAINS4_8MMA_AtomIJNS4_26SM100_MMA_F16BF16_2x1SM_SSISI_SI_fLi128ELi128ELNS4_4UMMA5MajorE0ELSO_0ELNSN_7ScaleInE0ELSP_0EEEEEENS4_6LayoutINS5_IJSC_SC_SC_EEENS5_IJNSA_ILi0EEESU_SU_EEEEENS5_IJNS4_10UnderscoreESX_SX_EEEEENS4_18SM100_TMA_2SM_LOADENS4_14ComposedLayoutINS4_7SwizzleILi3ELi4ELi3EEENS4_18smem_ptr_flag_bitsILi16EEENSS_INS5_IJNSA_ILi8EEESG_EEENS5_IJSG_SC_EEEEEEEvNS4_8identityENS4_28SM100_TMA_2SM_LOAD_MULTICASTES1A_vS1B_EENS_8epilogue10collective18CollectiveEpilogueINS1E_23Sm100TmaWarpSpecializedILi4ELi2ELi16ELb1ELb0EEEJNS5_IJSG_SF_SG_EEENS5_IJNSS_ISG_SC_EENSS_INS5_IJNSA_ILi16EEENSA_ILi2EEEEEENS5_IJSC_SG_EEEEEEEESI_SJ_SI_SJ_NS1E_6fusion15FusionCallbacksIS1I_NS1R_17LinearCombinationISI_fSI_fLNS_15FloatRoundStyleE2EEES1J_S1Q_JEEENS4_5SM1004TMEM4LOAD26SM100_TMEM_LOAD_32dp32b16xENS4_13SM90_TMA_LOADENS11_INS12_ILi1ELi4ELi3EEES15_NSS_INS5_IJS16_S1L_EEENS5_IJS1L_SC_EEEEEEENS4_39AutoVectorizingCopyWithAssumedAlignmentILi128EEENS4_14SM90_TMA_STOREES26_S28_S28_EEEvvEEEEvNT_6ParamsE,"a",@progbits
	.sectionflags	@""
	.align	4
.nv.constant0._ZN7cutlass13device_kernelINS_4gemm6kernel13GemmUniversalIN4cute5tupleIJiiiiEEENS1_10collective13CollectiveMmaINS1_35MainloopSm100TmaUmmaWarpSpecializedILi2ELi2ELi4ENS5_IJNS4_1CILi4EEENSA_ILi1EEESC_EEEEENS5_IJNSA_ILi128EEESF_NSA_ILi64EEEEEENS_6half_tENS5_IJlSC_lEEESI_SJ_NS4_8TiledMMAINS4_8MMA_AtomIJNS4_26SM100_MMA_F16BF16_2x1SM_SSISI_SI_fLi128ELi128ELNS4_4UMMA5MajorE0ELSO_0ELNSN_7ScaleInE0ELSP_0EEEEEENS4_6LayoutINS5_IJSC_SC_SC_EEENS5_IJNSA_ILi0EEESU_SU_EEEEENS5_IJNS4_10UnderscoreESX_SX_EEEEENS4_18SM100_TMA_2SM_LOADENS4_14ComposedLayoutINS4_7SwizzleILi3ELi4ELi3EEENS4_18smem_ptr_flag_bitsILi16EEENSS_INS5_IJNSA_ILi8EEESG_EEENS5_IJSG_SC_EEEEEEEvNS4_8identityENS4_28SM100_TMA_2SM_LOAD_MULTICASTES1A_vS1B_EENS_8epilogue10collective18CollectiveEpilogueINS1E_23Sm100TmaWarpSpecializedILi4ELi2ELi16ELb1ELb0EEEJNS5_IJSG_SF_SG_EEENS5_IJNSS_ISG_SC_EENSS_INS5_IJNSA_ILi16EEENSA_ILi2EEEEEENS5_IJSC_SG_EEEEEEEESI_SJ_SI_SJ_NS1E_6fusion15FusionCallbacksIS1I_NS1R_17LinearCombinationISI_fSI_fLNS_15FloatRoundStyleE2EEES1J_S1Q_JEEENS4_5SM1004TMEM4LOAD26SM100_TMEM_LOAD_32dp32b16xENS4_13SM90_TMA_LOADENS11_INS12_ILi1ELi4ELi3EEES15_NSS_INS5_IJS16_S1L_EEENS5_IJS1L_SC_EEEEEEENS4_39AutoVectorizingCopyWithAssumedAlignmentILi128EEENS4_14SM90_TMA_STOREES26_S28_S28_EEEvvEEEEvNT_6ParamsE:
	.zero		2944


//--------------------- SYMBOLS --------------------------

	.type		.nv.reservedSmem.offset0,@object
	.size		.nv.reservedSmem.offset0,0x4
	.type		.nv.reservedSmem.cap,@object
	.size		.nv.reservedSmem.cap,0x4
	.type		__assertfail,@function
